def attn_fwd(
    Q,
    K,
    V,
    Out,
    Lse,
    sm_scale,
    stride_qz,
    stride_qh,
    stride_qm,
    stride_qk,
    stride_kz,
    stride_kh,
    stride_kn,
    stride_kk,
    stride_vz,
    stride_vh,
    stride_vn,
    stride_vk,
    stride_oz,
    stride_oh,
    stride_om,
    stride_ok,
    seqlen_q,
    seqlen_k,
    BLOCK_M: tl.constexpr,
    BLOCK_N: tl.constexpr,
    HEAD_DIM: tl.constexpr,
    CAUSAL: tl.constexpr,
):
    start_m = tl.program_id(0)
    off_hz = tl.program_id(1)
    q_off = off_hz * stride_qh
    k_off = off_hz * stride_kh
    v_off = off_hz * stride_vh
    offs_m = start_m * BLOCK_M + tl.arange(0, BLOCK_M)
    offs_d = tl.arange(0, HEAD_DIM)
    offs_n = tl.arange(0, BLOCK_N)
    q_ptrs = Q + q_off + offs_m[:, None] * stride_qm + offs_d[None, :] * stride_qk
    k_ptrs = K + k_off + offs_d[:, None] * stride_kk + offs_n[None, :] * stride_kn
    v_ptrs = V + v_off + offs_n[:, None] * stride_vn + offs_d[None, :] * stride_vk
    m_i = tl.full([BLOCK_M], float("-inf"), dtype=tl.float32)
    l_i = tl.zeros([BLOCK_M], dtype=tl.float32) + 1.0
    acc = tl.zeros([BLOCK_M, HEAD_DIM], dtype=tl.float32)
    q = tl.load(q_ptrs)
    acc, l_i, m_i = _attn_fwd_inner(
        acc,
        l_i,
        m_i,
        q,
        k_ptrs,
        v_ptrs,
        sm_scale,
        stride_kn,
        stride_vn,
        start_m,
        seqlen_k,
        BLOCK_M,
        BLOCK_N,
        HEAD_DIM,
        CAUSAL,
    )
    acc = acc / l_i[:, None]
    lse = m_i + tl.math.log2(l_i) / 1.4426950408889634
    o_ptrs = (
        Out
        + off_hz * stride_oh
        + offs_m[:, None] * stride_om
        + offs_d[None, :] * stride_ok
    )
    tl.store(o_ptrs, acc.to(Out.dtype.element_ty))
    tl.store(Lse + off_hz * seqlen_q + offs_m, lse)

# config = {"BLOCK_M": 128, "BLOCK_N": 64, "HEAD_DIM": 16, "arch": "sm_90", "causal": true, "dtype": "fp16", "num_stages": 2, "num_warps": 4}
# arch = sm_90


// ===== COMPILED SASS (sm_90a) =====

	.target	sm_90a

	.elftype	@"ET_EXEC"


//--------------------- .note.nv.tkinfo           --------------------------
	.section	.note.nv.tkinfo,"",@"SHT_NOTE"
	.sectionflags	@"SHF_NOTE_NV_TKINFO"
	.tkinfo
        /*0018*/ 	.word	0x00000002
        /*0030*/ 	.string	""
        /*0030*/ 	.string	"ptxas"
        /*0030*/ 	.string	"Cuda compilation tools, release 13.0, V13.0.88"
        /*0030*/ 	.string	"Build cuda_13.0.r13.0/compiler.36424714_0"
        /*0030*/ 	.string	"-v  -suppress-debug-info  -lineinfo  -arch sm_90a "



//--------------------- .note.nv.cuinfo           --------------------------
	.section	.note.nv.cuinfo,"",@"SHT_NOTE"
	.sectionflags	@"SHF_NOTE_NV_CUINFO"
        /*0018*/ 	.short	0x0002
        /*001a*/ 	.short	0x005a
        /*001c*/ 	.short	0x0082
	.zero		2


//--------------------- .nv.info                  --------------------------
	.section	.nv.info,"",@"SHT_CUDA_INFO"
	.align	4


	//----- nvinfo : EIATTR_REGCOUNT
	.align		4
        /*0000*/ 	.byte	0x04, 0x2f
        /*0002*/ 	.short	(.L_2 - .L_1)
	.align		4
.L_1:
        /*0004*/ 	.word	index@(attn_fwd)
        /*0008*/ 	.word	0x000000a8


	//----- nvinfo : EIATTR_FRAME_SIZE
	.align		4
.L_2:
        /*000c*/ 	.byte	0x04, 0x11
        /*000e*/ 	.short	(.L_4 - .L_3)
	.align		4
.L_3:
        /*0010*/ 	.word	index@(attn_fwd)
        /*0014*/ 	.word	0x00000000


	//----- nvinfo : EIATTR_MIN_STACK_SIZE
	.align		4
.L_4:
        /*0018*/ 	.byte	0x04, 0x12
        /*001a*/ 	.short	(.L_6 - .L_5)
	.align		4
.L_5:
        /*001c*/ 	.word	index@(attn_fwd)
        /*0020*/ 	.word	0x00000000
.L_6:


//--------------------- .nv.compat                --------------------------
	.section	.nv.compat,"",@"SHT_CUDA_COMPAT_INFO"
	.align	4
        /*0000*/ 	.byte	0x02, 0x09, 0x01, 0x00, 0x02, 0x02, 0x04, 0x00, 0x02, 0x05, 0x05, 0x00, 0x03, 0x07, 0x01, 0x01
        /*0010*/ 	.byte	0x02, 0x03, 0x00, 0x00, 0x02, 0x06, 0x01, 0x00, 0x04, 0x0b, 0x08, 0x00, 0x00, 0x00, 0x00, 0x00
        /*0020*/ 	.byte	0x00, 0x00, 0x00, 0x00


//--------------------- .nv.info.attn_fwd         --------------------------
	.section	.nv.info.attn_fwd,"",@"SHT_CUDA_INFO"
	.sectionflags	@""
	.align	4


	//----- nvinfo : EIATTR_CUDA_API_VERSION
	.align		4
        /*0000*/ 	.byte	0x04, 0x37
        /*0002*/ 	.short	(.L_8 - .L_7)
.L_7:
        /*0004*/ 	.word	0x00000082


	//----- nvinfo : EIATTR_KPARAM_INFO
	.align		4
.L_8:
        /*0008*/ 	.byte	0x04, 0x17
        /*000a*/ 	.short	(.L_10 - .L_9)
.L_9:
        /*000c*/ 	.word	0x00000000
        /*0010*/ 	.short	0x0019
        /*0012*/ 	.short	0x0080
        /*0014*/ 	.byte	0x00, 0xf4, 0x21, 0x00


	//----- nvinfo : EIATTR_KPARAM_INFO
	.align		4
.L_10:
        /*0018*/ 	.byte	0x04, 0x17
        /*001a*/ 	.short	(.L_12 - .L_11)
.L_11:
        /*001c*/ 	.word	0x00000000
        /*0020*/ 	.short	0x0018
        /*0022*/ 	.short	0x0078
        /*0024*/ 	.byte	0x00, 0xf4, 0x21, 0x00


	//----- nvinfo : EIATTR_KPARAM_INFO
	.align		4
.L_12:
        /*0028*/ 	.byte	0x04, 0x17
        /*002a*/ 	.short	(.L_14 - .L_13)
.L_13:
        /*002c*/ 	.word	0x00000000
        /*0030*/ 	.short	0x0017
        /*0032*/ 	.short	0x0070
        /*0034*/ 	.byte	0x00, 0xf0, 0x11, 0x00


	//----- nvinfo : EIATTR_KPARAM_INFO
	.align		4
.L_14:
        /*0038*/ 	.byte	0x04, 0x17
        /*003a*/ 	.short	(.L_16 - .L_15)
.L_15:
        /*003c*/ 	.word	0x00000000
        /*0040*/ 	.short	0x0016
        /*0042*/ 	.short	0x006c
        /*0044*/ 	.byte	0x00, 0xf0, 0x11, 0x00


	//----- nvinfo : EIATTR_KPARAM_INFO
	.align		4
.L_16:
        /*0048*/ 	.byte	0x04, 0x17
        /*004a*/ 	.short	(.L_18 - .L_17)
.L_17:
        /*004c*/ 	.word	0x00000000
        /*0050*/ 	.short	0x0015
        /*0052*/ 	.short	0x0068
        /*0054*/ 	.byte	0x00, 0xf0, 0x11, 0x00


	//----- nvinfo : EIATTR_KPARAM_INFO
	.align		4
.L_18:
        /*0058*/ 	.byte	0x04, 0x17
        /*005a*/ 	.short	(.L_20 - .L_19)
.L_19:
        /*005c*/ 	.word	0x00000000
        /*0060*/ 	.short	0x0014
        /*0062*/ 	.short	0x0064
        /*0064*/ 	.byte	0x00, 0xf0, 0x11, 0x00


	//----- nvinfo : EIATTR_KPARAM_INFO
	.align		4
.L_20:
        /*0068*/ 	.byte	0x04, 0x17
        /*006a*/ 	.short	(.L_22 - .L_21)
.L_21:
        /*006c*/ 	.word	0x00000000
        /*0070*/ 	.short	0x0013
        /*0072*/ 	.short	0x0060
        /*0074*/ 	.byte	0x00, 0xf0, 0x11, 0x00


	//----- nvinfo : EIATTR_KPARAM_INFO
	.align		4
.L_22:
        /*0078*/ 	.byte	0x04, 0x17
        /*007a*/ 	.short	(.L_24 - .L_23)
.L_23:
        /*007c*/ 	.word	0x00000000
        /*0080*/ 	.short	0x0012
        /*0082*/ 	.short	0x005c
        /*0084*/ 	.byte	0x00, 0xf0, 0x11, 0x00


	//----- nvinfo : EIATTR_KPARAM_INFO
	.align		4
.L_24:
        /*0088*/ 	.byte	0x04, 0x17
        /*008a*/ 	.short	(.L_26 - .L_25)
.L_25:
        /*008c*/ 	.word	0x00000000
        /*0090*/ 	.short	0x0011
        /*0092*/ 	.short	0x0058
        /*0094*/ 	.byte	0x00, 0xf0, 0x11, 0x00


	//----- nvinfo : EIATTR_KPARAM_INFO
	.align		4
.L_26:
        /*0098*/ 	.byte	0x04, 0x17
        /*009a*/ 	.short	(.L_28 - .L_27)
.L_27:
        /*009c*/ 	.word	0x00000000
        /*00a0*/ 	.short	0x0010
        /*00a2*/ 	.short	0x0054
        /*00a4*/ 	.byte	0x00, 0xf0, 0x11, 0x00


	//----- nvinfo : EIATTR_KPARAM_INFO
	.align		4
.L_28:
        /*00a8*/ 	.byte	0x04, 0x17
        /*00aa*/ 	.short	(.L_30 - .L_29)
.L_29:
        /*00ac*/ 	.word	0x00000000
        /*00b0*/ 	.short	0x000f
        /*00b2*/ 	.short	0x0050
        /*00b4*/ 	.byte	0x00, 0xf0, 0x11, 0x00


	//----- nvinfo : EIATTR_KPARAM_INFO
	.align		4
.L_30:
        /*00b8*/ 	.byte	0x04, 0x17
        /*00ba*/ 	.short	(.L_32 - .L_31)
.L_31:
        /*00bc*/ 	.word	0x00000000
        /*00c0*/ 	.short	0x000e
        /*00c2*/ 	.short	0x004c
        /*00c4*/ 	.byte	0x00, 0xf0, 0x11, 0x00


	//----- nvinfo : EIATTR_KPARAM_INFO
	.align		4
.L_32:
        /*00c8*/ 	.byte	0x04, 0x17
        /*00ca*/ 	.short	(.L_34 - .L_33)
.L_33:
        /*00cc*/ 	.word	0x00000000
        /*00d0*/ 	.short	0x000d
        /*00d2*/ 	.short	0x0048
        /*00d4*/ 	.byte	0x00, 0xf0, 0x11, 0x00


	//----- nvinfo : EIATTR_KPARAM_INFO
	.align		4
.L_34:
        /*00d8*/ 	.byte	0x04, 0x17
        /*00da*/ 	.short	(.L_36 - .L_35)
.L_35:
        /*00dc*/ 	.word	0x00000000
        /*00e0*/ 	.short	0x000c
        /*00e2*/ 	.short	0x0044
        /*00e4*/ 	.byte	0x00, 0xf0, 0x11, 0x00


	//----- nvinfo : EIATTR_KPARAM_INFO
	.align		4
.L_36:
        /*00e8*/ 	.byte	0x04, 0x17
        /*00ea*/ 	.short	(.L_38 - .L_37)
.L_37:
        /*00ec*/ 	.word	0x00000000
        /*00f0*/ 	.short	0x000b
        /*00f2*/ 	.short	0x0040
        /*00f4*/ 	.byte	0x00, 0xf0, 0x11, 0x00


	//----- nvinfo : EIATTR_KPARAM_INFO
	.align		4
.L_38:
        /*00f8*/ 	.byte	0x04, 0x17
        /*00fa*/ 	.short	(.L_40 - .L_39)
.L_39:
        /*00fc*/ 	.word	0x00000000
        /*0100*/ 	.short	0x000a
        /*0102*/ 	.short	0x003c
        /*0104*/ 	.byte	0x00, 0xf0, 0x11, 0x00


	//----- nvinfo : EIATTR_KPARAM_INFO
	.align		4
.L_40:
        /*0108*/ 	.byte	0x04, 0x17
        /*010a*/ 	.short	(.L_42 - .L_41)
.L_41:
        /*010c*/ 	.word	0x00000000
        /*0110*/ 	.short	0x0009
        /*0112*/ 	.short	0x0038
        /*0114*/ 	.byte	0x00, 0xf0, 0x11, 0x00


	//----- nvinfo : EIATTR_KPARAM_INFO
	.align		4
.L_42:
        /*0118*/ 	.byte	0x04, 0x17
        /*011a*/ 	.short	(.L_44 - .L_43)
.L_43:
        /*011c*/ 	.word	0x00000000
        /*0120*/ 	.short	0x0008
        /*0122*/ 	.short	0x0034
        /*0124*/ 	.byte	0x00, 0xf0, 0x11, 0x00


	//----- nvinfo : EIATTR_KPARAM_INFO
	.align		4
.L_44:
        /*0128*/ 	.byte	0x04, 0x17
        /*012a*/ 	.short	(.L_46 - .L_45)
.L_45:
        /*012c*/ 	.word	0x00000000
        /*0130*/ 	.short	0x0007
        /*0132*/ 	.short	0x0030
        /*0134*/ 	.byte	0x00, 0xf0, 0x11, 0x00


	//----- nvinfo : EIATTR_KPARAM_INFO
	.align		4
.L_46:
        /*0138*/ 	.byte	0x04, 0x17
        /*013a*/ 	.short	(.L_48 - .L_47)
.L_47:
        /*013c*/ 	.word	0x00000000
        /*0140*/ 	.short	0x0006
        /*0142*/ 	.short	0x002c
        /*0144*/ 	.byte	0x00, 0xf0, 0x11, 0x00


	//----- nvinfo : EIATTR_KPARAM_INFO
	.align		4
.L_48:
        /*0148*/ 	.byte	0x04, 0x17
        /*014a*/ 	.short	(.L_50 - .L_49)
.L_49:
        /*014c*/ 	.word	0x00000000
        /*0150*/ 	.short	0x0005
        /*0152*/ 	.short	0x0028
        /*0154*/ 	.byte	0x00, 0xf0, 0x11, 0x00


	//----- nvinfo : EIATTR_KPARAM_INFO
	.align		4
.L_50:
        /*0158*/ 	.byte	0x04, 0x17
        /*015a*/ 	.short	(.L_52 - .L_51)
.L_51:
        /*015c*/ 	.word	0x00000000
        /*0160*/ 	.short	0x0004
        /*0162*/ 	.short	0x0020
        /*0164*/ 	.byte	0x00, 0xf4, 0x21, 0x00


	//----- nvinfo : EIATTR_KPARAM_INFO
	.align		4
.L_52:
        /*0168*/ 	.byte	0x04, 0x17
        /*016a*/ 	.short	(.L_54 - .L_53)
.L_53:
        /*016c*/ 	.word	0x00000000
        /*0170*/ 	.short	0x0003
        /*0172*/ 	.short	0x0018
        /*0174*/ 	.byte	0x00, 0xf4, 0x21, 0x00


	//----- nvinfo : EIATTR_KPARAM_INFO
	.align		4
.L_54:
        /*0178*/ 	.byte	0x04, 0x17
        /*017a*/ 	.short	(.L_56 - .L_55)
.L_55:
        /*017c*/ 	.word	0x00000000
        /*0180*/ 	.short	0x0002
        /*0182*/ 	.short	0x0010
        /*0184*/ 	.byte	0x00, 0xf4, 0x21, 0x00


	//----- nvinfo : EIATTR_KPARAM_INFO
	.align		4
.L_56:
        /*0188*/ 	.byte	0x04, 0x17
        /*018a*/ 	.short	(.L_58 - .L_57)
.L_57:
        /*018c*/ 	.word	0x00000000
        /*0190*/ 	.short	0x0001
        /*0192*/ 	.short	0x0008
        /*0194*/ 	.byte	0x00, 0xf4, 0x21, 0x00


	//----- nvinfo : EIATTR_KPARAM_INFO
	.align		4
.L_58:
        /*0198*/ 	.byte	0x04, 0x17
        /*019a*/ 	.short	(.L_60 - .L_59)
.L_59:
        /*019c*/ 	.word	0x00000000
        /*01a0*/ 	.short	0x0000
        /*01a2*/ 	.short	0x0000
        /*01a4*/ 	.byte	0x00, 0xf4, 0x21, 0x00


	//----- nvinfo : EIATTR_SPARSE_MMA_MASK
	.align		4
.L_60:
        /*01a8*/ 	.byte	0x03, 0x50
        /*01aa*/ 	.short	0x0000


	//----- nvinfo : EIATTR_MAXREG_COUNT
	.align		4
        /*01ac*/ 	.byte	0x03, 0x1b
        /*01ae*/ 	.short	0x00ff


	//----- nvinfo : EIATTR_NUM_BARRIERS
	.align		4
        /*01b0*/ 	.byte	0x02, 0x4c
        /*01b2*/ 	.byte	0x01
	.zero		1


	//----- nvinfo : EIATTR_MERCURY_ISA_VERSION
	.align		4
        /*01b4*/ 	.byte	0x03, 0x5f
        /*01b6*/ 	.short	0x0101


	//----- nvinfo : EIATTR_COOP_GROUP_MASK_REGIDS
	.align		4
        /*01b8*/ 	.byte	0x04, 0x29
        /*01ba*/ 	.short	(.L_62 - .L_61)


	//   ....[0]....
.L_61:
        /*01bc*/ 	.word	0xffffffff


	//   ....[1]....
        /*01c0*/ 	.word	0xffffffff


	//   ....[2]....
        /*01c4*/ 	.word	0xffffffff


	//   ....[3]....
        /*01c8*/ 	.word	0xffffffff


	//   ....[4]....
        /*01cc*/ 	.word	0xffffffff


	//   ....[5]....
        /*01d0*/ 	.word	0xffffffff


	//   ....[6]....
        /*01d4*/ 	.word	0xffffffff


	//   ....[7]....
        /*01d8*/ 	.word	0xffffffff


	//   ....[8]....
        /*01dc*/ 	.word	0xffffffff


	//   ....[9]....
        /*01e0*/ 	.word	0xffffffff


	//   ....[10]....
        /*01e4*/ 	.word	0xffffffff


	//   ....[11]....
        /*01e8*/ 	.word	0xffffffff


	//   ....[12]....
        /*01ec*/ 	.word	0xffffffff


	//   ....[13]....
        /*01f0*/ 	.word	0xffffffff


	//   ....[14]....
        /*01f4*/ 	.word	0xffffffff


	//   ....[15]....
        /*01f8*/ 	.word	0xffffffff


	//----- nvinfo : EIATTR_COOP_GROUP_INSTR_OFFSETS
	.align		4
.L_62:
        /*01fc*/ 	.byte	0x04, 0x28
        /*01fe*/ 	.short	(.L_64 - .L_63)


	//   ....[0]....
.L_63:
        /*0200*/ 	.word	0x00002210


	//   ....[1]....
        /*0204*/ 	.word	0x000022d0


	//   ....[2]....
        /*0208*/ 	.word	0x00002670


	//   ....[3]....
        /*020c*/ 	.word	0x00002810


	//   ....[4]....
        /*0210*/ 	.word	0x00002a50


	//   ....[5]....
        /*0214*/ 	.word	0x00002b00


	//   ....[6]....
        /*0218*/ 	.word	0x00002fa0


	//   ....[7]....
        /*021c*/ 	.word	0x00003000


	//   ....[8]....
        /*0220*/ 	.word	0x00003f50


	//   ....[9]....
        /*0224*/ 	.word	0x00003f60


	//   ....[10]....
        /*0228*/ 	.word	0x00003f70


	//   ....[11]....
        /*022c*/ 	.word	0x00003f80


	//   ....[12]....
        /*0230*/ 	.word	0x00003ff0


	//   ....[13]....
        /*0234*/ 	.word	0x00004010


	//   ....[14]....
        /*0238*/ 	.word	0x00004020


	//   ....[15]....
        /*023c*/ 	.word	0x00004030


	//----- nvinfo : EIATTR_EXIT_INSTR_OFFSETS
	.align		4
.L_64:
        /*0240*/ 	.byte	0x04, 0x1c
        /*0242*/ 	.short	(.L_66 - .L_65)


	//   ....[0]....
.L_65:
        /*0244*/ 	.word	0x000056a0


	//----- nvinfo : EIATTR_REQNTID
	.align		4
.L_66:
        /*0248*/ 	.byte	0x04, 0x10
        /*024a*/ 	.short	(.L_68 - .L_67)
.L_67:
        /*024c*/ 	.word	0x00000080
        /*0250*/ 	.word	0x00000001
        /*0254*/ 	.word	0x00000001


	//----- nvinfo : EIATTR_CBANK_PARAM_SIZE
	.align		4
.L_68:
        /*0258*/ 	.byte	0x03, 0x19
        /*025a*/ 	.short	0x0088


	//----- nvinfo : EIATTR_PARAM_CBANK
	.align		4
        /*025c*/ 	.byte	0x04, 0x0a
        /*025e*/ 	.short	(.L_70 - .L_69)
	.align		4
.L_69:
        /*0260*/ 	.word	index@(.nv.constant0.attn_fwd)
        /*0264*/ 	.short	0x0210
        /*0266*/ 	.short	0x0088


	//----- nvinfo : EIATTR_SW_WAR
	.align		4
.L_70:
        /*0268*/ 	.byte	0x04, 0x36
        /*026a*/ 	.short	(.L_72 - .L_71)
.L_71:
        /*026c*/ 	.word	0x00000008
.L_72:


//--------------------- .nv.callgraph             --------------------------
	.section	.nv.callgraph,"",@"SHT_CUDA_CALLGRAPH"
	.align	4
	.sectionentsize	8
	.align		4
        /*0000*/ 	.word	0x00000000
	.align		4
        /*0004*/ 	.word	0xffffffff
	.align		4
        /*0008*/ 	.word	0x00000000
	.align		4
        /*000c*/ 	.word	0xfffffffe
	.align		4
        /*0010*/ 	.word	0x00000000
	.align		4
        /*0014*/ 	.word	0xfffffffd
	.align		4
        /*0018*/ 	.word	0x00000000
	.align		4
        /*001c*/ 	.word	0xfffffffc


//--------------------- .nv.constant4             --------------------------
	.section	.nv.constant4,"a",@progbits
	.align	8
	.align		8
.nv.constant4:
        /*0000*/ 	.dword	_$_str


//--------------------- .text.attn_fwd            --------------------------
	.section	.text.attn_fwd,"ax",@progbits
	.align	128
        .global         attn_fwd
        .type           attn_fwd,@function
        .size           attn_fwd,(.L_x_3 - attn_fwd)
        .other          attn_fwd,@"STO_CUDA_ENTRY STV_DEFAULT"
attn_fwd:
.text.attn_fwd:
[----:B------:R-:W-:Y:S01]  /*0000*/  LDC R1, c[0x0][0x28] ;  /* 0x00000a00ff017b82 */ /* 0x000fe20000000800 */
[----:B------:R-:W0:Y:S07]  /*0010*/  S2R R0, SR_CTAID.X ;  /* 0x0000000000007919 */ /* 0x000e2e0000002500 */
[----:B------:R-:W1:Y:S01]  /*0020*/  S2UR UR12, SR_CTAID.Y ;  /* 0x00000000000c79c3 */ /* 0x000e620000002600 */
[----:B------:R-:W-:Y:S01]  /*0030*/  ULDC.64 UR4, c[0x0][0x240] ;  /* 0x0000900000047ab9 */ /* 0x000fe20000000a00 */
[----:B------:R-:W-:Y:S01]  /*0040*/  ULDC.64 UR16, c[0x0][0x208] ;  /* 0x0000820000107ab9 */ /* 0x000fe20000000a00 */
[----:B------:R-:W2:Y:S05]  /*0050*/  S2R R37, SR_TID.X ;  /* 0x0000000000257919 */ /* 0x000eaa0000002100 */
[----:B------:R-:W3:Y:S08]  /*0060*/  LDC.64 R8, c[0x0][0x210] ;  /* 0x00008400ff087b82 */ /* 0x000ef00000000a00 */
[----:B------:R-:W4:Y:S01]  /*0070*/  LDC R35, c[0x0][0x248] ;  /* 0x00009200ff237b82 */ /* 0x000f220000000800 */
[----:B-1----:R-:W-:-:S04]  /*0080*/  UIMAD UR4, UR12, UR4, URZ ;  /* 0x000000040c0472a4 */ /* 0x002fc8000f8e023f */
[----:B------:R-:W-:Y:S01]  /*0090*/  USHF.L.U32 UR6, UR4, 0x1, URZ ;  /* 0x0000000104067899 */ /* 0x000fe2000800063f */
[----:B0-----:R-:W-:-:S05]  /*00a0*/  IMAD.SHL.U32 R0, R0, 0x80, RZ ;  /* 0x0000008000007824 */ /* 0x001fca00078e00ff */
[----:B--2---:R-:W-:Y:S01]  /*00b0*/  LOP3.LUT R6, R0, 0x7f, R37, 0xf8, !PT ;  /* 0x0000007f00067812 */ /* 0x004fe200078ef825 */
[----:B----4-:R-:W-:-:S04]  /*00c0*/  IMAD.SHL.U32 R7, R35, 0x2, RZ ;  /* 0x0000000223077824 */ /* 0x010fc800078e00ff */
[----:B------:R-:W-:Y:S01]  /*00d0*/  IMAD R2, R6, UR5, RZ ;  /* 0x0000000506027c24 */ /* 0x000fe2000f8e02ff */
[----:B------:R-:W-:Y:S01]  /*00e0*/  UIMAD.WIDE UR4, UR4, 0x2, URZ ;  /* 0x00000002040478a5 */ /* 0x000fe2000f8e023f */
[----:B------:R-:W-:Y:S02]  /*00f0*/  IMAD R25, R35, 0xa, RZ ;  /* 0x0000000a23197824 */ /* 0x000fe400078e02ff */
[C---:B------:R-:W-:Y:S02]  /*0100*/  IMAD.SHL.U32 R3, R2.reuse, 0x2, RZ ;  /* 0x0000000202037824 */ /* 0x040fe400078e00ff */
[----:B------:R-:W-:-:S03]  /*0110*/  IMAD.HI R4, R2, 0x2, RZ ;  /* 0x0000000202047827 */ /* 0x000fc600078e02ff */
[----:B---3--:R-:W-:Y:S01]  /*0120*/  IADD3 R2, P0, P1, R3, UR6, R8 ;  /* 0x0000000603027c10 */ /* 0x008fe2000f91e008 */
[C---:B------:R-:W-:Y:S02]  /*0130*/  IMAD R15, R35.reuse, 0x5, RZ ;  /* 0x00000005230f7824 */ /* 0x040fe400078e02ff */
[C---:B------:R-:W-:Y:S01]  /*0140*/  IMAD R5, R35.reuse, 0x12, RZ ;  /* 0x0000001223057824 */ /* 0x040fe200078e02ff */
[----:B------:R-:W-:Y:S01]  /*0150*/  IADD3.X R3, R4, UR5, R9, P0, P1 ;  /* 0x0000000504037c10 */ /* 0x000fe200087e2409 */
[C---:B------:R-:W-:Y:S01]  /*0160*/  IMAD R9, R35.reuse, 0x14, RZ ;  /* 0x0000001423097824 */ /* 0x040fe200078e02ff */
[CC--:B------:R-:W-:Y:S01]  /*0170*/  LEA R8, P4, R35.reuse, R2.reuse, 0x2 ;  /* 0x0000000223087211 */ /* 0x0c0fe200078810ff */
[----:B------:R-:W-:Y:S01]  /*0180*/  IMAD.SHL.U32 R21, R35, 0x8, RZ ;  /* 0x0000000823157824 */ /* 0x000fe200078e00ff */
[-C--:B------:R-:W-:Y:S01]  /*0190*/  IADD3 R22, P0, R5, R2.reuse, RZ ;  /* 0x0000000205167210 */ /* 0x080fe20007f1e0ff */
[----:B------:R-:W-:Y:S01]  /*01a0*/  IMAD R23, R35, 0x9, RZ ;  /* 0x0000000923177824 */ /* 0x000fe200078e02ff */
[-C--:B------:R-:W-:Y:S01]  /*01b0*/  IADD3 R24, P3, R9, R2.reuse, RZ ;  /* 0x0000000209187210 */ /* 0x080fe20007f7e0ff */
[----:B------:R0:W2:Y:S01]  /*01c0*/  LDG.E.U16 R34, desc[UR16][R2.64] ;  /* 0x0000001002227981 */ /* 0x0000a2000c1e1500 */
[-C--:B------:R-:W-:Y:S01]  /*01d0*/  LEA.HI.X.SX32 R9, R7, R3.reuse, 0x1, P4 ;  /* 0x0000000307097211 */ /* 0x080fe200020f0eff */
[----:B------:R-:W-:Y:S01]  /*01e0*/  IMAD R17, R35, 0x6, RZ ;  /* 0x0000000623117824 */ /* 0x000fe200078e02ff */
[-C--:B------:R-:W-:Y:S01]  /*01f0*/  IADD3 R14, P4, R25, R2.reuse, RZ ;  /* 0x00000002190e7210 */ /* 0x080fe20007f9e0ff */
[----:B------:R-:W-:Y:S01]  /*0200*/  IMAD R11, R35, 0x3, RZ ;  /* 0x00000003230b7824 */ /* 0x000fe200078e02ff */
[-C--:B------:R-:W-:Y:S01]  /*0210*/  IADD3 R4, P6, R7, R2.reuse, RZ ;  /* 0x0000000207047210 */ /* 0x080fe20007fde0ff */
[----:B------:R-:W-:Y:S01]  /*0220*/  IMAD.SHL.U32 R13, R35, 0x4, RZ ;  /* 0x00000004230d7824 */ /* 0x000fe200078e00ff */
[-C--:B------:R-:W-:Y:S01]  /*0230*/  LEA.HI.X.SX32 R15, R15, R3.reuse, 0x1, P4 ;  /* 0x000000030f0f7211 */ /* 0x080fe200020f0eff */
[C---:B------:R-:W-:Y:S01]  /*0240*/  IMAD R29, R35.reuse, 0xc, RZ ;  /* 0x0000000c231d7824 */ /* 0x040fe200078e02ff */
[CC--:B------:R-:W-:Y:S01]  /*0250*/  LEA R20, P4, R35.reuse, R2.reuse, 0x4 ;  /* 0x0000000223147211 */ /* 0x0c0fe200078820ff */
[C---:B------:R-:W-:Y:S01]  /*0260*/  IMAD R33, R35.reuse, 0xe, RZ ;  /* 0x0000000e23217824 */ /* 0x040fe200078e02ff */
[CC--:B------:R-:W-:Y:S01]  /*0270*/  LEA.HI.X.SX32 R5, R35.reuse, R3.reuse, 0x1, P6 ;  /* 0x0000000323057211 */ /* 0x0c0fe200030f0eff */
[----:B------:R-:W-:Y:S01]  /*0280*/  IMAD R27, R35, 0x16, RZ ;  /* 0x00000016231b7824 */ /* 0x000fe200078e02ff */
[-C--:B------:R-:W-:Y:S01]  /*0290*/  LEA.HI.X.SX32 R21, R21, R3.reuse, 0x1, P4 ;  /* 0x0000000315157211 */ /* 0x080fe200020f0eff */
[----:B------:R-:W-:Y:S01]  /*02a0*/  IMAD R31, R35, 0x18, RZ ;  /* 0x00000018231f7824 */ /* 0x000fe200078e02ff */
[----:B------:R-:W-:Y:S01]  /*02b0*/  LEA.HI.X.SX32 R23, R23, R3, 0x1, P0 ;  /* 0x0000000317177211 */ /* 0x000fe200000f0eff */
[----:B------:R-:W3:Y:S04]  /*02c0*/  LDG.E.U16 R4, desc[UR16][R4.64] ;  /* 0x0000001004047981 */ /* 0x000ee8000c1e1500 */
[----:B------:R1:W4:Y:S04]  /*02d0*/  LDG.E.U16 R21, desc[UR16][R20.64] ;  /* 0x0000001014157981 */ /* 0x000328000c1e1500 */
[----:B------:R-:W5:Y:S01]  /*02e0*/  LDG.E.U16 R22, desc[UR16][R22.64] ;  /* 0x0000001016167981 */ /* 0x000f62000c1e1500 */
[----:B------:R-:W-:-:S02]  /*02f0*/  IADD3 R10, P5, R17, R2, RZ ;  /* 0x00000002110a7210 */ /* 0x000fc40007fbe0ff */
[CC--:B------:R-:W-:Y:S01]  /*0300*/  LEA R12, P6, R35.reuse, R2.reuse, 0x3 ;  /* 0x00000002230c7211 */ /* 0x0c0fe200078c18ff */
[----:B------:R-:W-:Y:S01]  /*0310*/  IMAD R19, R35, 0x7, RZ ;  /* 0x0000000723137824 */ /* 0x000fe200078e02ff */
[-C--:B------:R-:W-:Y:S01]  /*0320*/  LEA.HI.X.SX32 R11, R11, R3.reuse, 0x1, P5 ;  /* 0x000000030b0b7211 */ /* 0x080fe200028f0eff */
[----:B------:R-:W-:Y:S01]  /*0330*/  IMAD R39, R35, 0x1a, RZ ;  /* 0x0000001a23277824 */ /* 0x000fe200078e02ff */
[-C--:B------:R-:W-:Y:S01]  /*0340*/  IADD3 R16, P5, R29, R2.reuse, RZ ;  /* 0x000000021d107210 */ /* 0x080fe20007fbe0ff */
[----:B------:R-:W-:Y:S01]  /*0350*/  IMAD R41, R35, 0x1c, RZ ;  /* 0x0000001c23297824 */ /* 0x000fe200078e02ff */
[-C--:B------:R-:W-:Y:S01]  /*0360*/  LEA.HI.X.SX32 R13, R13, R3.reuse, 0x1, P6 ;  /* 0x000000030d0d7211 */ /* 0x080fe200030f0eff */
[----:B------:R-:W-:Y:S01]  /*0370*/  IMAD R43, R35, 0x1e, RZ ;  /* 0x0000001e232b7824 */ /* 0x000fe200078e02ff */
[-C--:B------:R-:W-:Y:S01]  /*0380*/  IADD3 R18, P6, R33, R2.reuse, RZ ;  /* 0x0000000221127210 */ /* 0x080fe20007fde0ff */
[----:B------:R-:W-:Y:S01]  /*0390*/  IMAD R7, R35, 0xb, RZ ;  /* 0x0000000b23077824 */ /* 0x000fe200078e02ff */
[-C--:B------:R-:W-:Y:S01]  /*03a0*/  IADD3 R26, P2, R27, R2.reuse, RZ ;  /* 0x000000021b1a7210 */ /* 0x080fe20007f5e0ff */
[----:B------:R-:W5:Y:S01]  /*03b0*/  LDG.E.U16 R8, desc[UR16][R8.64] ;  /* 0x0000001008087981 */ /* 0x000f62000c1e1500 */
[-C--:B------:R-:W-:Y:S01]  /*03c0*/  IADD3 R28, P1, R31, R2.reuse, RZ ;  /* 0x000000021f1c7210 */ /* 0x080fe20007f3e0ff */
[----:B------:R-:W-:Y:S01]  /*03d0*/  IMAD R31, R35, 0xd, RZ ;  /* 0x0000000d231f7824 */ /* 0x000fe200078e02ff */
[-C--:B------:R-:W-:Y:S01]  /*03e0*/  LEA.HI.X.SX32 R17, R17, R3.reuse, 0x1, P5 ;  /* 0x0000000311117211 */ /* 0x080fe200028f0eff */
[----:B------:R-:W-:Y:S01]  /*03f0*/  IMAD R35, R35, 0xf, RZ ;  /* 0x0000000f23237824 */ /* 0x000fe200078e02ff */
[----:B------:R-:W-:Y:S01]  /*0400*/  IADD3 R30, P5, R39, R2, RZ ;  /* 0x00000002271e7210 */ /* 0x000fe20007fbe0ff */
[----:B------:R-:W5:Y:S01]  /*0410*/  LDG.E.U16 R10, desc[UR16][R10.64] ;  /* 0x000000100a0a7981 */ /* 0x000f62000c1e1500 */
[----:B------:R-:W-:-:S02]  /*0420*/  LEA.HI.X.SX32 R19, R19, R3, 0x1, P6 ;  /* 0x0000000313137211 */ /* 0x000fc400030f0eff */
[-C--:B------:R-:W-:Y:S01]  /*0430*/  IADD3 R32, P6, R41, R2.reuse, RZ ;  /* 0x0000000229207210 */ /* 0x080fe20007fde0ff */
[----:B------:R1:W5:Y:S01]  /*0440*/  LDG.E.U16 R13, desc[UR16][R12.64] ;  /* 0x000000100c0d7981 */ /* 0x000362000c1e1500 */
[-C--:B------:R-:W-:Y:S02]  /*0450*/  LEA.HI.X.SX32 R25, R25, R3.reuse, 0x1, P3 ;  /* 0x0000000319197211 */ /* 0x080fe400018f0eff */
[----:B0-----:R-:W-:Y:S01]  /*0460*/  IADD3 R2, P4, R43, R2, RZ ;  /* 0x000000022b027210 */ /* 0x001fe20007f9e0ff */
[----:B------:R0:W5:Y:S01]  /*0470*/  LDG.E.U16 R14, desc[UR16][R14.64] ;  /* 0x000000100e0e7981 */ /* 0x000162000c1e1500 */
[-C--:B------:R-:W-:Y:S02]  /*0480*/  LEA.HI.X.SX32 R27, R7, R3.reuse, 0x1, P2 ;  /* 0x00000003071b7211 */ /* 0x080fe400010f0eff */
[-C--:B------:R-:W-:Y:S01]  /*0490*/  LEA.HI.X.SX32 R29, R29, R3.reuse, 0x1, P1 ;  /* 0x000000031d1d7211 */ /* 0x080fe200008f0eff */
[----:B------:R-:W5:Y:S01]  /*04a0*/  LDG.E.U16 R24, desc[UR16][R24.64] ;  /* 0x0000001018187981 */ /* 0x000f62000c1e1500 */
[----:B------:R-:W-:-:S02]  /*04b0*/  LEA.HI.X.SX32 R31, R31, R3, 0x1, P5 ;  /* 0x000000031f1f7211 */ /* 0x000fc400028f0eff */
[-C--:B------:R-:W-:Y:S01]  /*04c0*/  LEA.HI.X.SX32 R33, R33, R3.reuse, 0x1, P6 ;  /* 0x0000000321217211 */ /* 0x080fe200030f0eff */
[----:B------:R-:W5:Y:S01]  /*04d0*/  LDG.E.U16 R26, desc[UR16][R26.64] ;  /* 0x000000101a1a7981 */ /* 0x000f62000c1e1500 */
[----:B------:R-:W-:-:S03]  /*04e0*/  LEA.HI.X.SX32 R3, R35, R3, 0x1, P4 ;  /* 0x0000000323037211 */ /* 0x000fc600020f0eff */
[----:B------:R-:W5:Y:S04]  /*04f0*/  LDG.E.U16 R28, desc[UR16][R28.64] ;  /* 0x000000101c1c7981 */ /* 0x000f68000c1e1500 */
[----:B------:R-:W5:Y:S04]  /*0500*/  LDG.E.U16 R30, desc[UR16][R30.64] ;  /* 0x000000101e1e7981 */ /* 0x000f68000c1e1500 */
[----:B------:R-:W5:Y:S04]  /*0510*/  LDG.E.U16 R16, desc[UR16][R16.64] ;  /* 0x0000001010107981 */ /* 0x000f68000c1e1500 */
[----:B------:R-:W5:Y:S04]  /*0520*/  LDG.E.U16 R32, desc[UR16][R32.64] ;  /* 0x0000001020207981 */ /* 0x000f68000c1e1500 */
[----:B------:R-:W5:Y:S04]  /*0530*/  LDG.E.U16 R18, desc[UR16][R18.64] ;  /* 0x0000001012127981 */ /* 0x000f68000c1e1500 */
[----:B------:R0:W5:Y:S01]  /*0540*/  LDG.E.U16 R2, desc[UR16][R2.64] ;  /* 0x0000001002027981 */ /* 0x000162000c1e1500 */
[----:B------:R-:W0:Y:S01]  /*0550*/  S2UR UR13, SR_CgaCtaId ;  /* 0x00000000000d79c3 */ /* 0x000e220000008800 */
[----:B-1----:R-:W-:-:S02]  /*0560*/  LOP3.LUT R20, R37, 0x3f, RZ, 0xc0, !PT ;  /* 0x0000003f25147812 */ /* 0x002fc400078ec0ff */
[----:B------:R-:W-:Y:S02]  /*0570*/  LOP3.LUT R12, R37, 0x40, RZ, 0xc0, !PT ;  /* 0x00000040250c7812 */ /* 0x000fe400078ec0ff */
[----:B0-----:R-:W-:Y:S01]  /*0580*/  SHF.L.U32 R15, R20, 0x1, RZ ;  /* 0x00000001140f7819 */ /* 0x001fe200000006ff */
[----:B------:R-:W-:-:S04]  /*0590*/  UMOV UR4, 0x400 ;  /* 0x0000040000047882 */ /* 0x000fc80000000000 */
[----:B------:R-:W-:-:S05]  /*05a0*/  IMAD R5, R12, 0x20, R15 ;  /* 0x000000200c057824 */ /* 0x000fca00078e020f */
[C---:B------:R-:W-:Y:S01]  /*05b0*/  LOP3.LUT R7, R5.reuse, 0x10, RZ, 0x3c, !PT ;  /* 0x0000001005077812 */ /* 0x040fe200078e3cff */
[----:B------:R-:W-:Y:S01]  /*05c0*/  ULEA UR13, UR13, UR4, 0x18 ;  /* 0x000000040d0d7291 */ /* 0x000fe2000f8ec03f */
[C---:B------:R-:W-:Y:S02]  /*05d0*/  LOP3.LUT R9, R5.reuse, 0x20, RZ, 0x3c, !PT ;  /* 0x0000002005097812 */ /* 0x040fe400078e3cff */
[C---:B------:R-:W-:Y:S02]  /*05e0*/  LOP3.LUT R3, R5.reuse, 0x30, RZ, 0x3c, !PT ;  /* 0x0000003005037812 */ /* 0x040fe400078e3cff */
[C---:B------:R-:W-:Y:S02]  /*05f0*/  LOP3.LUT R17, R5.reuse, 0x40, RZ, 0x3c, !PT ;  /* 0x0000004005117812 */ /* 0x040fe400078e3cff */
[----:B------:R-:W-:Y:S01]  /*0600*/  LOP3.LUT R19, R5, 0x50, RZ, 0x3c, !PT ;  /* 0x0000005005137812 */ /* 0x000fe200078e3cff */
[----:B------:R-:W-:Y:S01]  /*0610*/  IMAD.MOV.U32 R11, RZ, RZ, 0x3f800000 ;  /* 0x3f800000ff0b7424 */ /* 0x000fe200078e00ff */
[----:B------:R-:W-:Y:S01]  /*0620*/  MOV R161, 0xff800000 ;  /* 0xff80000000a17802 */ /* 0x000fe20000000f00 */
[----:B------:R-:W-:Y:S01]  /*0630*/  IMAD.MOV.U32 R56, RZ, RZ, -0x800000 ;  /* 0xff800000ff387424 */ /* 0x000fe200078e00ff */
[----:B------:R-:W-:Y:S01]  /*0640*/  CS2R R96, SRZ ;  /* 0x0000000000607805 */ /* 0x000fe2000001ff00 */
[----:B------:R-:W-:Y:S01]  /*0650*/  IMAD.MOV.U32 R82, RZ, RZ, -0x800000 ;  /* 0xff800000ff527424 */ /* 0x000fe200078e00ff */
[----:B------:R-:W-:Y:S01]  /*0660*/  CS2R R98, SRZ ;  /* 0x0000000000627805 */ /* 0x000fe2000001ff00 */
[----:B------:R-:W-:Y:S01]  /*0670*/  IMAD.MOV.U32 R141, RZ, RZ, -0x800000 ;  /* 0xff800000ff8d7424 */ /* 0x000fe200078e00ff */
[----:B------:R-:W-:-:S02]  /*0680*/  CS2R R100, SRZ ;  /* 0x0000000000647805 */ /* 0x000fc4000001ff00 */
[----:B------:R-:W-:Y:S02]  /*0690*/  CS2R R102, SRZ ;  /* 0x0000000000667805 */ /* 0x000fe4000001ff00 */
[----:B------:R-:W-:Y:S02]  /*06a0*/  CS2R R88, SRZ ;  /* 0x0000000000587805 */ /* 0x000fe4000001ff00 */
[----:B------:R-:W-:Y:S02]  /*06b0*/  CS2R R90, SRZ ;  /* 0x00000000005a7805 */ /* 0x000fe4000001ff00 */
[----:B------:R-:W-:Y:S02]  /*06c0*/  CS2R R92, SRZ ;  /* 0x00000000005c7805 */ /* 0x000fe4000001ff00 */
[----:B------:R-:W-:Y:S01]  /*06d0*/  CS2R R94, SRZ ;  /* 0x00000000005e7805 */ /* 0x000fe2000001ff00 */
[----:B--2---:R-:W-:Y:S04]  /*06e0*/  STS.U16 [R5+UR13], R34 ;  /* 0x0000002205007988 */ /* 0x004fe8000800040d */
[----:B----4-:R0:W-:Y:S04]  /*06f0*/  STS.U16 [R5+UR13+0x400], R21 ;  /* 0x0004001505007988 */ /* 0x0101e8000800040d */
[----:B---3--:R-:W-:Y:S04]  /*0700*/  STS.U16 [R7+UR13+0x80], R4 ;  /* 0x0000800407007988 */ /* 0x008fe8000800040d */
[----:B-----5:R1:W-:Y:S01]  /*0710*/  STS.U16 [R7+UR13+0x480], R22 ;  /* 0x0004801607007988 */ /* 0x0203e2000800040d */
[----:B0-----:R-:W-:-:S02]  /*0720*/  LOP3.LUT R21, R5, 0x60, RZ, 0x3c, !PT ;  /* 0x0000006005157812 */ /* 0x001fc400078e3cff */
[----:B-1----:R-:W-:Y:S02]  /*0730*/  LOP3.LUT R7, R5, 0x70, RZ, 0x3c, !PT ;  /* 0x0000007005077812 */ /* 0x002fe400078e3cff */
[----:B------:R-:W0:Y:S01]  /*0740*/  S2R R5, SR_TID.X ;  /* 0x0000000000057919 */ /* 0x000e220000002100 */
[----:B------:R-:W-:-:S05]  /*0750*/  VIADD R4, R0, 0x80 ;  /* 0x0000008000047836 */ /* 0x000fca0000000000 */
[----:B------:R-:W-:Y:S01]  /*0760*/  ISETP.GE.AND P0, PT, R4, 0x1, PT ;  /* 0x000000010400780c */ /* 0x000fe20003f06270 */
[----:B------:R-:W-:Y:S04]  /*0770*/  STS.U16 [R9+UR13+0x100], R8 ;  /* 0x0001000809007988 */ /* 0x000fe8000800040d */
[----:B------:R-:W-:Y:S04]  /*0780*/  STS.U16 [R9+UR13+0x500], R24 ;  /* 0x0005001809007988 */ /* 0x000fe8000800040d */
[----:B------:R1:W-:Y:S04]  /*0790*/  STS.U16 [R3+UR13+0x180], R10 ;  /* 0x0001800a03007988 */ /* 0x0003e8000800040d */
[----:B------:R0:W-:Y:S04]  /*07a0*/  STS.U16 [R3+UR13+0x580], R26 ;  /* 0x0005801a03007988 */ /* 0x0001e8000800040d */
[----:B------:R2:W-:Y:S04]  /*07b0*/  STS.U16 [R17+UR13+0x200], R13 ;  /* 0x0002000d11007988 */ /* 0x0005e8000800040d */
[----:B------:R-:W-:Y:S04]  /*07c0*/  STS.U16 [R17+UR13+0x600], R28 ;  /* 0x0006001c11007988 */ /* 0x000fe8000800040d */
[----:B------:R-:W-:Y:S04]  /*07d0*/  STS.U16 [R19+UR13+0x280], R14 ;  /* 0x0002800e13007988 */ /* 0x000fe8000800040d */
[----:B------:R-:W-:Y:S04]  /*07e0*/  STS.U16 [R19+UR13+0x680], R30 ;  /* 0x0006801e13007988 */ /* 0x000fe8000800040d */
[----:B------:R-:W-:Y:S04]  /*07f0*/  STS.U16 [R21+UR13+0x300], R16 ;  /* 0x0003001015007988 */ /* 0x000fe8000800040d */
[----:B------:R-:W-:Y:S01]  /*0800*/  STS.U16 [R21+UR13+0x700], R32 ;  /* 0x0007002015007988 */ /* 0x000fe2000800040d */
[----:B-1----:R-:W-:-:S03]  /*0810*/  IMAD.MOV.U32 R10, RZ, RZ, 0x3f800000 ;  /* 0x3f800000ff0a7424 */ /* 0x002fc600078e00ff */
[----:B------:R-:W-:Y:S01]  /*0820*/  STS.U16 [R7+UR13+0x380], R18 ;  /* 0x0003801207007988 */ /* 0x000fe2000800040d */
[----:B------:R-:W-:-:S03]  /*0830*/  IMAD.MOV.U32 R9, RZ, RZ, 0x3f800000 ;  /* 0x3f800000ff097424 */ /* 0x000fc600078e00ff */
[----:B------:R1:W-:Y:S01]  /*0840*/  STS.U16 [R7+UR13+0x780], R2 ;  /* 0x0007800207007988 */ /* 0x0003e2000800040d */
[----:B------:R-:W-:Y:S01]  /*0850*/  IMAD.MOV.U32 R8, RZ, RZ, 0x3f800000 ;  /* 0x3f800000ff087424 */ /* 0x000fe200078e00ff */
[----:B------:R-:W-:Y:S01]  /*0860*/  SHF.L.U32 R24, R37, 0x1, RZ ;  /* 0x0000000125187819 */ /* 0x000fe200000006ff */
[----:B0-----:R-:W-:Y:S01]  /*0870*/  IMAD.SHL.U32 R3, R5, 0x40, RZ ;  /* 0x0000004005037824 */ /* 0x001fe200078e00ff */
[C---:B--2---:R-:W-:Y:S02]  /*0880*/  LOP3.LUT R13, R37.reuse, 0xf, RZ, 0xc0, !PT ;  /* 0x0000000f250d7812 */ /* 0x044fe400078ec0ff */
[----:B-1----:R-:W-:Y:S01]  /*0890*/  LOP3.LUT R7, R37, 0x60, RZ, 0xc0, !PT ;  /* 0x0000006025077812 */ /* 0x002fe200078ec0ff */
[----:B------:R-:W-:Y:S01]  /*08a0*/  IMAD.SHL.U32 R2, R5, 0x8, RZ ;  /* 0x0000000805027824 */ /* 0x000fe200078e00ff */
[----:B------:R-:W-:Y:S06]  /*08b0*/  @!P0 BRA `(.L_x_0) ;  /* 0x00000038002c8947 */ /* 0x000fec0003800000 */
[----:B------:R-:W0:Y:S01]  /*08c0*/  LDC.64 R120, c[0x0][0x250] ;  /* 0x00009400ff787b82 */ /* 0x000e220000000a00 */
[----:B------:R-:W-:Y:S01]  /*08d0*/  SHF.R.U32.HI R8, RZ, 0x2, R37 ;  /* 0x00000002ff087819 */ /* 0x000fe20000011625 */
[----:B------:R-:W-:Y:S01]  /*08e0*/  ULDC UR4, c[0x0][0x258] ;  /* 0x0000960000047ab9 */ /* 0x000fe20000000800 */
[----:B------:R-:W-:Y:S01]  /*08f0*/  SHF.R.U32.HI R7, RZ, 0x1, R7 ;  /* 0x00000001ff077819 */ /* 0x000fe20000011607 */
[----:B------:R-:W-:Y:S01]  /*0900*/  IMAD R13, R13, UR4, RZ ;  /* 0x000000040d0d7c24 */ /* 0x000fe2000f8e02ff */
[----:B------:R-:W-:Y:S01]  /*0910*/  SGXT.U32 R8, R8, 0x3 ;  /* 0x000000030808781a */ /* 0x000fe20000000000 */
[----:B------:R-:W-:Y:S01]  /*0920*/  ULDC.64 UR4, c[0x0][0x218] ;  /* 0x0000860000047ab9 */ /* 0x000fe20000000a00 */
[--C-:B------:R-:W-:Y:S01]  /*0930*/  SHF.R.U32.HI R10, RZ, 0x4, R37.reuse ;  /* 0x00000004ff0a7819 */ /* 0x100fe20000011625 */
[----:B------:R-:W1:Y:S01]  /*0940*/  LDC.64 R118, c[0x0][0x260] ;  /* 0x00009800ff767b82 */ /* 0x000e620000000a00 */
[----:B------:R-:W-:Y:S01]  /*0950*/  LOP3.LUT R0, R0, R7, R8, 0xfe, !PT ;  /* 0x0000000700007212 */ /* 0x000fe200078efe08 */
[C---:B------:R-:W-:Y:S01]  /*0960*/  IMAD.SHL.U32 R8, R13.reuse, 0x2, RZ ;  /* 0x000000020d087824 */ /* 0x040fe200078e00ff */
[----:B------:R-:W-:Y:S01]  /*0970*/  SGXT.U32 R10, R10, 0x3 ;  /* 0x000000030a0a781a */ /* 0x000fe20000000000 */
[----:B------:R-:W-:Y:S01]  /*0980*/  ULDC.64 UR6, c[0x0][0x220] ;  /* 0x0000880000067ab9 */ /* 0x000fe20000000a00 */
[----:B------:R-:W-:Y:S01]  /*0990*/  ISETP.NE.U32.AND P0, PT, R12, RZ, PT ;  /* 0x000000ff0c00720c */ /* 0x000fe20003f05070 */
[----:B------:R-:W-:Y:S01]  /*09a0*/  IMAD.HI R13, R13, 0x2, RZ ;  /* 0x000000020d0d7827 */ /* 0x000fe200078e02ff */
[----:B------:R-:W-:Y:S01]  /*09b0*/  SHF.R.U32.HI R37, RZ, 0x6, R37 ;  /* 0x00000006ff257819 */ /* 0x000fe20000011625 */
[----:B------:R-:W2:Y:S01]  /*09c0*/  LDC R18, c[0x0][0x268] ;  /* 0x00009a00ff127b82 */ /* 0x000ea20000000800 */
[----:B------:R-:W-:Y:S01]  /*09d0*/  CS2R R122, SRZ ;  /* 0x00000000007a7805 */ /* 0x000fe2000001ff00 */
[----:B------:R-:W-:Y:S01]  /*09e0*/  IMAD.MOV.U32 R124, RZ, RZ, -0x800000 ;  /* 0xff800000ff7c7424 */ /* 0x000fe200078e00ff */
[----:B------:R-:W-:Y:S01]  /*09f0*/  CS2R R96, SRZ ;  /* 0x0000000000607805 */ /* 0x000fe2000001ff00 */
[----:B------:R-:W-:Y:S01]  /*0a00*/  IMAD.MOV.U32 R125, RZ, RZ, -0x800000 ;  /* 0xff800000ff7d7424 */ /* 0x000fe200078e00ff */
[----:B------:R-:W-:Y:S01]  /*0a10*/  CS2R R98, SRZ ;  /* 0x0000000000627805 */ /* 0x000fe2000001ff00 */
[----:B------:R-:W-:Y:S01]  /*0a20*/  IMAD.MOV.U32 R126, RZ, RZ, -0x800000 ;  /* 0xff800000ff7e7424 */ /* 0x000fe200078e00ff */
[----:B------:R-:W-:Y:S01]  /*0a30*/  CS2R R100, SRZ ;  /* 0x0000000000647805 */ /* 0x000fe2000001ff00 */
[----:B0-----:R-:W-:Y:S01]  /*0a40*/  IMAD R120, R120, UR12, RZ ;  /* 0x0000000c78787c24 */ /* 0x001fe2000f8e02ff */
[----:B------:R-:W-:Y:S01]  /*0a50*/  CS2R R102, SRZ ;  /* 0x0000000000667805 */ /* 0x000fe2000001ff00 */
[----:B------:R-:W-:Y:S01]  /*0a60*/  IMAD R10, R10, R121, RZ ;  /* 0x000000790a0a7224 */ /* 0x000fe200078e02ff */
[----:B------:R-:W-:Y:S01]  /*0a70*/  CS2R R88, SRZ ;  /* 0x0000000000587805 */ /* 0x000fe2000001ff00 */
[C---:B------:R-:W-:Y:S01]  /*0a80*/  IMAD.SHL.U32 R7, R120.reuse, 0x2, RZ ;  /* 0x0000000278077824 */ /* 0x040fe200078e00ff */
[----:B------:R-:W-:Y:S01]  /*0a90*/  CS2R R90, SRZ ;  /* 0x00000000005a7805 */ /* 0x000fe2000001ff00 */
[----:B------:R-:W-:Y:S01]  /*0aa0*/  IMAD.HI R120, R120, 0x2, RZ ;  /* 0x0000000278787827 */ /* 0x000fe200078e02ff */
[----:B------:R-:W-:-:S02]  /*0ab0*/  CS2R R92, SRZ ;  /* 0x00000000005c7805 */ /* 0x000fc4000001ff00 */
[----:B------:R-:W-:Y:S02]  /*0ac0*/  CS2R R94, SRZ ;  /* 0x00000000005e7805 */ /* 0x000fe4000001ff00 */
[----:B------:R-:W-:Y:S01]  /*0ad0*/  IADD3 R107, P1, P2, R8, UR4, R7 ;  /* 0x00000004086b7c10 */ /* 0x000fe2000fa3e007 */
[----:B-1----:R-:W-:Y:S01]  /*0ae0*/  IMAD R118, R118, UR12, RZ ;  /* 0x0000000c76767c24 */ /* 0x002fe2000f8e02ff */
[----:B------:R-:W-:Y:S01]  /*0af0*/  SGXT.U32 R7, R37, 0x1 ;  /* 0x000000012507781a */ /* 0x000fe20000000000 */
[----:B------:R-:W-:Y:S01]  /*0b00*/  IMAD R20, R20, R119, RZ ;  /* 0x0000007714147224 */ /* 0x000fe200078e02ff */
[----:B------:R-:W-:Y:S01]  /*0b10*/  IADD3.X R21, R13, UR5, R120, P1, P2 ;  /* 0x000000050d157c10 */ /* 0x000fe20008fe4478 */
[----:B------:R-:W-:Y:S01]  /*0b20*/  IMAD R8, R121, 0x8, R10 ;  /* 0x0000000879087824 */ /* 0x000fe200078e020a */
[----:B------:R-:W-:Y:S01]  /*0b30*/  SHF.L.U32 R9, R118, 0x1, RZ ;  /* 0x0000000176097819 */ /* 0x000fe200000006ff */
[----:B------:R-:W-:Y:S01]  /*0b40*/  IMAD.SHL.U32 R12, R20, 0x2, RZ ;  /* 0x00000002140c7824 */ /* 0x000fe200078e00ff */
[-C--:B------:R-:W-:Y:S01]  /*0b50*/  LEA R138, P1, R10, R107.reuse, 0x1 ;  /* 0x0000006b0a8a7211 */ /* 0x080fe200078208ff */
[----:B--2---:R-:W-:Y:S01]  /*0b60*/  IMAD R11, R7, R18, RZ ;  /* 0x00000012070b7224 */ /* 0x004fe200078e02ff */
[----:B------:R-:W-:Y:S01]  /*0b70*/  LEA R136, P2, R8, R107, 0x1 ;  /* 0x0000006b08887211 */ /* 0x000fe200078408ff */
[----:B------:R-:W-:Y:S01]  /*0b80*/  IMAD.HI R118, R118, 0x2, RZ ;  /* 0x0000000276767827 */ /* 0x000fe200078e02ff */
[----:B------:R-:W-:Y:S01]  /*0b90*/  IADD3 R26, P3, P4, R12, UR6, R9 ;  /* 0x000000060c1a7c10 */ /* 0x000fe2000fc7e009 */
[----:B------:R-:W-:Y:S01]  /*0ba0*/  UIADD3 UR6, UR13, 0x1000, URZ ;  /* 0x000010000d067890 */ /* 0x000fe2000fffe03f */
[----:B------:R-:W-:Y:S01]  /*0bb0*/  SEL R12, RZ, 0x90, !P0 ;  /* 0x00000090ff0c7807 */ /* 0x000fe20004000000 */
[----:B------:R-:W-:Y:S01]  /*0bc0*/  IMAD R13, R18, 0x2, R11 ;  /* 0x00000002120d7824 */ /* 0x000fe200078e020b */
[----:B------:R-:W-:Y:S01]  /*0bd0*/  LEA.HI.X.SX32 R137, R8, R21, 0x1, P2 ;  /* 0x0000001508897211 */ /* 0x000fe200010f0eff */
[----:B------:R-:W-:Y:S01]  /*0be0*/  IMAD.HI R9, R20, 0x2, RZ ;  /* 0x0000000214097827 */ /* 0x000fe200078e02ff */
[----:B------:R-:W-:Y:S01]  /*0bf0*/  LOP3.LUT R7, R12, R15, RZ, 0x3c, !PT ;  /* 0x0000000f0c077212 */ /* 0x000fe200078e3cff */
[----:B------:R-:W-:Y:S01]  /*0c00*/  USHF.R.U32.HI UR6, URZ, 0x4, UR6 ;  /* 0x000000043f067899 */ /* 0x000fe20008011606 */
[----:B------:R-:W-:Y:S01]  /*0c10*/  LEA.HI.X.SX32 R139, R10, R21, 0x1, P1 ;  /* 0x000000150a8b7211 */ /* 0x000fe200008f0eff */
[----:B------:R-:W-:Y:S01]  /*0c20*/  IMAD R12, R121, 0x8, R8 ;  /* 0x00000008790c7824 */ /* 0x000fe200078e0208 */
[----:B------:R-:W-:Y:S01]  /*0c30*/  IADD3.X R118, R9, UR7, R118, P3, P4 ;  /* 0x0000000709767c10 */ /* 0x000fe20009fe8476 */
[C---:B------:R-:W-:Y:S01]  /*0c40*/  IMAD R15, R18.reuse, 0x2, R13 ;  /* 0x00000002120f7824 */ /* 0x040fe200078e020d */
[----:B------:R-:W-:Y:S01]  /*0c50*/  LEA R116, P0, R11, R26, 0x1 ;  /* 0x0000001a0b747211 */ /* 0x000fe200078008ff */
[----:B------:R-:W-:Y:S01]  /*0c60*/  USGXT.U32 UR10, UR6, 0xe ;  /* 0x0000000e060a789a */ /* 0x000fe20008000000 */
[C---:B------:R-:W-:Y:S01]  /*0c70*/  LEA R14, R121.reuse, R12, 0x3 ;  /* 0x0000000c790e7211 */ /* 0x040fe200078e18ff */
[----:B------:R-:W-:Y:S01]  /*0c80*/  IMAD R17, R18, 0x2, R15 ;  /* 0x0000000212117824 */ /* 0x000fe200078e020f */
[-C--:B------:R-:W-:Y:S01]  /*0c90*/  LEA R134, P1, R12, R107.reuse, 0x1 ;  /* 0x0000006b0c867211 */ /* 0x080fe200078208ff */
[----:B------:R-:W-:Y:S01]  /*0ca0*/  USHF.R.U32.HI UR7, URZ, 0x4, UR13 ;  /* 0x000000043f077899 */ /* 0x000fe2000801160d */
[----:B------:R-:W-:Y:S01]  /*0cb0*/  LEA R114, P2, R14, R107, 0x1 ;  /* 0x0000006b0e727211 */ /* 0x000fe200078408ff */
[C---:B------:R-:W-:Y:S01]  /*0cc0*/  IMAD R16, R121.reuse, 0x8, R14 ;  /* 0x0000000879107824 */ /* 0x040fe200078e020e */
[-C--:B------:R-:W-:Y:S01]  /*0cd0*/  LEA.HI.X.SX32 R135, R12, R21.reuse, 0x1, P1 ;  /* 0x000000150c877211 */ /* 0x080fe200008f0eff */
[----:B------:R-:W-:Y:S01]  /*0ce0*/  IMAD R19, R18, 0x2, R17 ;  /* 0x0000000212137824 */ /* 0x000fe200078e0211 */
[----:B------:R-:W-:Y:S01]  /*0cf0*/  LEA.HI.X.SX32 R115, R14, R21, 0x1, P2 ;  /* 0x000000150e737211 */ /* 0x000fe200010f0eff */
[----:B------:R-:W-:Y:S01]  /*0d00*/  IMAD R8, R121, 0x8, R16 ;  /* 0x0000000879087824 */ /* 0x000fe200078e0210 */
[-C--:B------:R-:W-:Y:S01]  /*0d10*/  LEA R112, P1, R16, R107.reuse, 0x1 ;  /* 0x0000006b10707211 */ /* 0x080fe200078208ff */
[----:B------:R-:W-:Y:S01]  /*0d20*/  UIADD3 UR14, UP0, UR10, 0x2, URZ ;  /* 0x000000020a0e7890 */ /* 0x000fe2000ff1e03f */
[----:B------:R-:W-:Y:S01]  /*0d30*/  LEA.HI.X.SX32 R117, R11, R118, 0x1, P0 ;  /* 0x000000760b757211 */ /* 0x000fe200000f0eff */
[----:B------:R-:W-:Y:S01]  /*0d40*/  UMOV UR5, URZ ;  /* 0x0000003f00057c82 */ /* 0x000fe20008000000 */
[C---:B------:R-:W-:Y:S01]  /*0d50*/  LEA R10, R121.reuse, R8, 0x3 ;  /* 0x00000008790a7211 */ /* 0x040fe200078e18ff */
[----:B------:R-:W-:Y:S01]  /*0d60*/  USGXT.U32 UR6, UR7, 0xe ;  /* 0x0000000e0706789a */ /* 0x000fe20008000000 */
[-C--:B------:R-:W-:Y:S01]  /*0d70*/  LEA R110, P2, R8, R107.reuse, 0x1 ;  /* 0x0000006b086e7211 */ /* 0x080fe200078408ff */
[----:B------:R-:W-:Y:S01]  /*0d80*/  UIADD3.X UR15, UR5, 0x40000040, URZ, UP0, !UPT ;  /* 0x40000040050f7890 */ /* 0x000fe200087fe43f */
[----:B------:R-:W-:Y:S01]  /*0d90*/  LEA R108, P3, R10, R107, 0x1 ;  /* 0x0000006b0a6c7211 */ /* 0x000fe200078608ff */
[----:B------:R-:W-:Y:S01]  /*0da0*/  IMAD R9, R121, 0x8, R10 ;  /* 0x0000000879097824 */ /* 0x000fe200078e020a */
[-C--:B------:R-:W-:Y:S01]  /*0db0*/  LEA.HI.X.SX32 R111, R8, R21.reuse, 0x1, P2 ;  /* 0x00000015086f7211 */ /* 0x080fe200010f0eff */
[----:B------:R-:W-:Y:S01]  /*0dc0*/  IMAD R8, R18, 0x2, R19 ;  /* 0x0000000212087824 */ /* 0x000fe200078e0213 */
[----:B------:R-:W-:Y:S01]  /*0dd0*/  LEA.HI.X.SX32 R113, R16, R21, 0x1, P1 ;  /* 0x0000001510717211 */ /* 0x000fe200008f0eff */
[----:B------:R-:W-:Y:S01]  /*0de0*/  IMAD.MOV.U32 R120, RZ, RZ, -0x800000 ;  /* 0xff800000ff787424 */ /* 0x000fe200078e00ff */
[C---:B------:R-:W-:Y:S01]  /*0df0*/  LEA R106, P4, R9.reuse, R107, 0x1 ;  /* 0x0000006b096a7211 */ /* 0x040fe200078808ff */
[----:B------:R-:W-:Y:S01]  /*0e00*/  IMAD.MOV.U32 R11, RZ, RZ, 0x3f800000 ;  /* 0x3f800000ff0b7424 */ /* 0x000fe200078e00ff */
[-C--:B------:R-:W-:Y:S01]  /*0e10*/  LEA.HI.X.SX32 R109, R10, R21.reuse, 0x1, P3 ;  /* 0x000000150a6d7211 */ /* 0x080fe200018f0eff */
[----:B------:R-:W-:Y:S01]  /*0e20*/  UMOV UR8, 0x80 ;  /* 0x0000008000087882 */ /* 0x000fe20000000000 */
[----:B------:R-:W-:Y:S01]  /*0e30*/  LEA.HI.X.SX32 R107, R9, R21, 0x1, P4 ;  /* 0x00000015096b7211 */ /* 0x000fe200020f0eff */
[C---:B------:R-:W-:Y:S01]  /*0e40*/  IMAD R9, R18.reuse, 0x2, R8 ;  /* 0x0000000212097824 */ /* 0x040fe200078e0208 */
[-C--:B------:R-:W-:Y:S01]  /*0e50*/  LEA R104, P1, R13, R26.reuse, 0x1 ;  /* 0x0000001a0d687211 */ /* 0x080fe200078208ff */
[----:B------:R-:W-:Y:S01]  /*0e60*/  UMOV UR9, 0x40000040 ;  /* 0x4000004000097882 */ /* 0x000fe20000000000 */
[-C--:B------:R-:W-:Y:S01]  /*0e70*/  LEA R22, P0, R15, R26.reuse, 0x1 ;  /* 0x0000001a0f167211 */ /* 0x080fe200078008ff */
[----:B------:R-:W-:Y:S01]  /*0e80*/  UMOV UR7, URZ ;  /* 0x0000003f00077c82 */ /* 0x000fe20008000000 */
[----:B------:R-:W-:Y:S01]  /*0e90*/  LEA R20, P2, R17, R26, 0x1 ;  /* 0x0000001a11147211 */ /* 0x000fe200078408ff */
[----:B------:R-:W-:Y:S01]  /*0ea0*/  UMOV UR4, URZ ;  /* 0x0000003f00047c82 */ /* 0x000fe20008000000 */
[----:B------:R-:W-:Y:S01]  /*0eb0*/  LEA R10, R18, R9, 0x1 ;  /* 0x00000009120a7211 */ /* 0x000fe200078e08ff */
[----:B------:R-:W-:Y:S01]  /*0ec0*/  UIADD3.64 UR8, UR6, UR8, URZ ;  /* 0x0000000806087297 */ /* 0x000fe2000fffe03f */
[-C--:B------:R-:W-:Y:S01]  /*0ed0*/  LEA.HI.X.SX32 R105, R13, R118.reuse, 0x1, P1 ;  /* 0x000000760d697211 */ /* 0x080fe200008f0eff */
[----:B------:R-:W-:Y:S01]  /*0ee0*/  UIADD3.64 UR18, UR14, 0x2, URZ ;  /* 0x000000020e127897 */ /* 0x000fe2000fffe03f */
[-C--:B------:R-:W-:Y:S01]  /*0ef0*/  LEA.HI.X.SX32 R23, R15, R118.reuse, 0x1, P0 ;  /* 0x000000760f177211 */ /* 0x080fe200000f0eff */
[----:B------:R-:W-:Y:S01]  /*0f00*/  UIADD3.64 UR22, UR14, 0x4, URZ ;  /* 0x000000040e167897 */ /* 0x000fe2000fffe03f */
[----:B------:R-:W-:Y:S01]  /*0f10*/  LEA.HI.X.SX32 R21, R17, R118, 0x1, P2 ;  /* 0x0000007611157211 */ /* 0x000fe200010f0eff */
[----:B------:R-:W-:Y:S01]  /*0f20*/  ULDC UR20, c[0x0][0x238] ;  /* 0x00008e0000147ab9 */ /* 0x000fe20000000800 */
[-C--:B------:R-:W-:Y:S01]  /*0f30*/  LEA R18, P0, R19, R26.reuse, 0x1 ;  /* 0x0000001a13127211 */ /* 0x080fe200078008ff */
[----:B------:R-:W-:Y:S01]  /*0f40*/  UMOV UR26, UR10 ;  /* 0x0000000a001a7c82 */ /* 0x000fe20008000000 */
[-C--:B------:R-:W-:Y:S01]  /*0f50*/  LEA R16, P1, R8, R26.reuse, 0x1 ;  /* 0x0000001a08107211 */ /* 0x080fe200078208ff */
[----:B------:R-:W-:Y:S01]  /*0f60*/  UMOV UR27, 0xc0000010 ;  /* 0xc0000010001b7882 */ /* 0x000fe20000000000 */
[-C--:B------:R-:W-:Y:S01]  /*0f70*/  LEA R14, P2, R9, R26.reuse, 0x1 ;  /* 0x0000001a090e7211 */ /* 0x080fe200078408ff */
[----:B------:R-:W-:Y:S01]  /*0f80*/  UMOV UR30, UR10 ;  /* 0x0000000a001e7c82 */ /* 0x000fe20008000000 */
[----:B------:R-:W-:Y:S01]  /*0f90*/  LEA R12, P3, R10, R26, 0x1 ;  /* 0x0000001a0a0c7211 */ /* 0x000fe200078608ff */
[----:B------:R-:W-:Y:S01]  /*0fa0*/  UMOV UR31, 0x40000040 ;  /* 0x40000040001f7882 */ /* 0x000fe20000000000 */
[----:B------:R-:W-:-:S02]  /*0fb0*/  LEA.HI.X.SX32 R19, R19, R118, 0x1, P0 ;  /* 0x0000007613137211 */ /* 0x000fc400000f0eff */
[-C--:B------:R-:W-:Y:S02]  /*0fc0*/  LEA.HI.X.SX32 R17, R8, R118.reuse, 0x1, P1 ;  /* 0x0000007608117211 */ /* 0x080fe400008f0eff */
[-C--:B------:R-:W-:Y:S01]  /*0fd0*/  LEA.HI.X.SX32 R15, R9, R118.reuse, 0x1, P2 ;  /* 0x00000076090f7211 */ /* 0x080fe200010f0eff */
[----:B------:R-:W-:Y:S01]  /*0fe0*/  IMAD.MOV.U32 R9, RZ, RZ, 0x3f800000 ;  /* 0x3f800000ff097424 */ /* 0x000fe200078e00ff */
[----:B------:R-:W-:Y:S01]  /*0ff0*/  LEA.HI.X.SX32 R13, R10, R118, 0x1, P3 ;  /* 0x000000760a0d7211 */ /* 0x000fe200018f0eff */
[----:B------:R-:W-:Y:S01]  /*1000*/  IMAD.MOV.U32 R10, RZ, RZ, 0x3f800000 ;  /* 0x3f800000ff0a7424 */ /* 0x000fe200078e00ff */
[----:B------:R-:W-:Y:S02]  /*1010*/  LOP3.LUT R118, R24, 0x6, RZ, 0xc0, !PT ;  /* 0x0000000618767812 */ /* 0x000fe400078ec0ff */
[----:B------:R-:W-:Y:S02]  /*1020*/  MOV R8, 0x3f800000 ;  /* 0x3f80000000087802 */ /* 0x000fe40000000f00 */
[----:B------:R-:W-:-:S02]  /*1030*/  LOP3.LUT R127, R0, 0x48, RZ, 0xfc, !PT ;  /* 0x00000048007f7812 */ /* 0x000fc400078efcff */
[C---:B------:R-:W-:Y:S02]  /*1040*/  LOP3.LUT R128, R0.reuse, 0x40, RZ, 0xfc, !PT ;  /* 0x0000004000807812 */ /* 0x040fe400078efcff */
[----:B------:R-:W-:Y:S02]  /*1050*/  LOP3.LUT R129, R0, 0x8, RZ, 0xfc, !PT ;  /* 0x0000000800817812 */ /* 0x000fe400078efcff */
[C---:B------:R-:W-:Y:S02]  /*1060*/  LOP3.LUT R130, R7.reuse, 0x20, RZ, 0x3c, !PT ;  /* 0x0000002007827812 */ /* 0x040fe400078e3cff */
[C---:B------:R-:W-:Y:S02]  /*1070*/  LOP3.LUT R131, R7.reuse, 0x40, RZ, 0x3c, !PT ;  /* 0x0000004007837812 */ /* 0x040fe400078e3cff */
[----:B------:R-:W-:-:S07]  /*1080*/  LOP3.LUT R132, R7, 0x60, RZ, 0x3c, !PT ;  /* 0x0000006007847812 */ /* 0x000fce00078e3cff */
.L_x_1:
[----:B------:R-:W-:-:S04]  /*1090*/  IMAD.WIDE R24, R122, 0x2, R138 ;  /* 0x000000027a187825 */ /* 0x000fc800078e028a */
[C---:B------:R-:W-:Y:S02]  /*10a0*/  IMAD.WIDE R26, R122.reuse, 0x2, R136 ;  /* 0x000000027a1a7825 */ /* 0x040fe400078e0288 */
[----:B------:R-:W2:Y:S02]  /*10b0*/  LDG.E.U16 R24, desc[UR16][R24.64] ;  /* 0x0000001018187981 */ /* 0x000ea4000c1e1500 */
[C---:B------:R-:W-:Y:S02]  /*10c0*/  IMAD.WIDE R28, R122.reuse, 0x2, R134 ;  /* 0x000000027a1c7825 */ /* 0x040fe400078e0286 */
[----:B------:R-:W3:Y:S02]  /*10d0*/  LDG.E.U16 R140, desc[UR16][R26.64] ;  /* 0x000000101a8c7981 */ /* 0x000ee4000c1e1500 */
[C---:B------:R-:W-:Y:S02]  /*10e0*/  IMAD.WIDE R30, R122.reuse, 0x2, R114 ;  /* 0x000000027a1e7825 */ /* 0x040fe400078e0272 */
[----:B------:R-:W4:Y:S02]  /*10f0*/  LDG.E.U16 R142, desc[UR16][R28.64] ;  /* 0x000000101c8e7981 */ /* 0x000f24000c1e1500 */
[----:B------:R-:W-:-:S02]  /*1100*/  IMAD.WIDE R32, R122, 0x2, R112 ;  /* 0x000000027a207825 */ /* 0x000fc400078e0270 */
[----:B------:R-:W5:Y:S02]  /*1110*/  LDG.E.U16 R144, desc[UR16][R30.64] ;  /* 0x000000101e907981 */ /* 0x000f64000c1e1500 */
[C---:B------:R-:W-:Y:S02]  /*1120*/  IMAD.WIDE R34, R122.reuse, 0x2, R110 ;  /* 0x000000027a227825 */ /* 0x040fe400078e026e */
[----:B------:R-:W5:Y:S02]  /*1130*/  LDG.E.U16 R146, desc[UR16][R32.64] ;  /* 0x0000001020927981 */ /* 0x000f64000c1e1500 */
[C---:B------:R-:W-:Y:S02]  /*1140*/  IMAD.WIDE R36, R122.reuse, 0x2, R108 ;  /* 0x000000027a247825 */ /* 0x040fe400078e026c */
[----:B------:R-:W5:Y:S02]  /*1150*/  LDG.E.U16 R148, desc[UR16][R34.64] ;  /* 0x0000001022947981 */ /* 0x000f64000c1e1500 */
[----:B------:R-:W-:-:S02]  /*1160*/  IMAD.WIDE R38, R122, 0x2, R106 ;  /* 0x000000027a267825 */ /* 0x000fc400078e026a */
[----:B------:R-:W5:Y:S04]  /*1170*/  LDG.E.U16 R150, desc[UR16][R36.64] ;  /* 0x0000001024967981 */ /* 0x000f68000c1e1500 */
[----:B------:R-:W5:Y:S01]  /*1180*/  LDG.E.U16 R152, desc[UR16][R38.64] ;  /* 0x0000001026987981 */ /* 0x000f62000c1e1500 */
[----:B------:R-:W-:Y:S06]  /*1190*/  BAR.SYNC.DEFER_BLOCKING 0x0 ;  /* 0x0000000000007b1d */ /* 0x000fec0000010000 */
[----:B------:R-:W-:Y:S01]  /*11a0*/  UMOV UR24, UR6 ;  /* 0x0000000600187c82 */ /* 0x000fe20008000000 */
[----:B------:R-:W-:Y:S01]  /*11b0*/  UMOV UR25, 0x40000040 ;  /* 0x4000004000197882 */ /* 0x000fe20000000000 */
[----:B------:R-:W-:Y:S01]  /*11c0*/  UMOV UR10, UR26 ;  /* 0x0000001a000a7c82 */ /* 0x000fe20008000000 */
[----:B------:R-:W-:Y:S01]  /*11d0*/  UMOV UR11, UR27 ;  /* 0x0000001b000b7c82 */ /* 0x000fe20008000000 */
[----:B--2---:R0:W-:Y:S04]  /*11e0*/  STS.U16 [R7+UR13+0x1000], R24 ;  /* 0x0010001807007988 */ /* 0x0041e8000800040d */
[----:B---3--:R1:W-:Y:S04]  /*11f0*/  STS.U16 [R7+UR13+0x1100], R140 ;  /* 0x0011008c07007988 */ /* 0x0083e8000800040d */
[----:B----4-:R2:W-:Y:S04]  /*1200*/  STS.U16 [R7+UR13+0x1200], R142 ;  /* 0x0012008e07007988 */ /* 0x0105e8000800040d */
[----:B-----5:R3:W-:Y:S04]  /*1210*/  STS.U16 [R7+UR13+0x1300], R144 ;  /* 0x0013009007007988 */ /* 0x0207e8000800040d */
[----:B------:R4:W-:Y:S04]  /*1220*/  STS.U16 [R7+UR13+0x1400], R146 ;  /* 0x0014009207007988 */ /* 0x0009e8000800040d */
[----:B------:R-:W-:Y:S04]  /*1230*/  STS.U16 [R7+UR13+0x1500], R148 ;  /* 0x0015009407007988 */ /* 0x000fe8000800040d */
[----:B------:R-:W-:Y:S04]  /*1240*/  STS.U16 [R7+UR13+0x1600], R150 ;  /* 0x0016009607007988 */ /* 0x000fe8000800040d */
[----:B------:R5:W-:Y:S01]  /*1250*/  STS.U16 [R7+UR13+0x1700], R152 ;  /* 0x0017009807007988 */ /* 0x000be2000800040d */
[----:B------:R0:W-:Y:S06]  /*1260*/  MEMBAR.ALL.CTA ;  /* 0x0000000000007992 */ /* 0x0001ec0000008000 */
[----:B0-----:R-:W0:Y:S02]  /*1270*/  FENCE.VIEW.ASYNC.S ;  /* 0x00000000000073c6 */ /* 0x001e240000000000 */
[----:B0-----:R-:W-:Y:S06]  /*1280*/  BAR.SYNC.DEFER_BLOCKING 0x0 ;  /* 0x0000000000007b1d */ /* 0x001fec0000010000 */
[----:B------:R-:W-:-:S06]  /*1290*/  WARPGROUP.ARRIVE ;  /* 0x00000000000079c5 */ /* 0x000fcc0000000000 */
[----:B------:R-:W-:Y:S04]  /*12a0*/  HGMMA.64x64x16.F32 R56, gdesc[UR24].tnspA, RZ, !UPT ;  /* 0x20e00000183879f0 */ /* 0x000fe8000c7008ff */
[----:B------:R-:W-:Y:S01]  /*12b0*/  HGMMA.64x64x16.F32 R24, gdesc[UR8].tnspA, RZ, !UPT, gsb0 ;  /* 0x20e00000081879f0 */ /* 0x000fe2000c0008ff */
[----:B-1----:R-:W-:-:S04]  /*12c0*/  IADD3 R140, P0, R118, UR4, RZ ;  /* 0x00000004768c7c10 */ /* 0x002fc8000ff1e0ff */
[----:B------:R-:W-:Y:S01]  /*12d0*/  IADD3 R141, P1, R140, 0x9, RZ ;  /* 0x000000098c8d7810 */ /* 0x000fe20007f3e0ff */
[----:B------:R-:W-:-:S03]  /*12e0*/  IMAD.X R133, RZ, RZ, UR5, P0 ;  /* 0x00000005ff857e24 */ /* 0x000fc600080e06ff */
[C---:B------:R-:W-:Y:S02]  /*12f0*/  ISETP.GT.U32.AND P3, PT, R141.reuse, R0, PT ;  /* 0x000000008d00720c */ /* 0x040fe40003f64070 */
[----:B--2---:R-:W-:Y:S02]  /*1300*/  IADD3.X R142, RZ, R133, RZ, P1, !PT ;  /* 0x00000085ff8e7210 */ /* 0x004fe40000ffe4ff */
[C---:B------:R-:W-:Y:S02]  /*1310*/  ISETP.GT.U32.AND P5, PT, R141.reuse, R129, PT ;  /* 0x000000818d00720c */ /* 0x040fe40003fa4070 */
[----:B------:R-:W-:Y:S02]  /*1320*/  IADD3 R143, P4, R140, 0x10, RZ ;  /* 0x000000108c8f7810 */ /* 0x000fe40007f9e0ff */
[----:B------:R-:W-:Y:S02]  /*1330*/  ISETP.GT.U32.AND P0, PT, R141, R128, PT ;  /* 0x000000808d00720c */ /* 0x000fe40003f04070 */
[----:B------:R-:W-:-:S02]  /*1340*/  ISETP.GT.U32.AND.EX P3, PT, R142, RZ, PT, P3 ;  /* 0x000000ff8e00720c */ /* 0x000fc40003f64130 */
[C---:B------:R-:W-:Y:S02]  /*1350*/  ISETP.GT.U32.AND.EX P5, PT, R142.reuse, RZ, PT, P5 ;  /* 0x000000ff8e00720c */ /* 0x040fe40003fa4150 */
[----:B------:R-:W-:Y:S01]  /*1360*/  ISETP.GT.U32.AND P2, PT, R141, R127, PT ;  /* 0x0000007f8d00720c */ /* 0x000fe20003f44070 */
[----:B---3--:R-:W-:Y:S01]  /*1370*/  IMAD.X R144, RZ, RZ, R133, P4 ;  /* 0x000000ffff907224 */ /* 0x008fe200020e0685 */
[C---:B------:R-:W-:Y:S02]  /*1380*/  ISETP.GT.U32.AND.EX P0, PT, R142.reuse, RZ, PT, P0 ;  /* 0x000000ff8e00720c */ /* 0x040fe40003f04100 */
[----:B------:R-:W-:Y:S02]  /*1390*/  ISETP.GT.U32.AND P1, PT, R143, R0, PT ;  /* 0x000000008f00720c */ /* 0x000fe40003f24070 */
[----:B------:R-:W-:Y:S02]  /*13a0*/  ISETP.GT.U32.AND.EX P2, PT, R142, RZ, PT, P2 ;  /* 0x000000ff8e00720c */ /* 0x000fe40003f44120 */
[----:B------:R-:W-:-:S02]  /*13b0*/  IADD3 R142, P6, R140, 0x11, RZ ;  /* 0x000000118c8e7810 */ /* 0x000fc40007fde0ff */
[----:B------:R-:W-:Y:S02]  /*13c0*/  ISETP.GT.U32.AND.EX P1, PT, R144, RZ, PT, P1 ;  /* 0x000000ff9000720c */ /* 0x000fe40003f24110 */
[----:B------:R-:W-:Y:S01]  /*13d0*/  ISETP.GT.U32.AND P4, PT, R142, R129, PT ;  /* 0x000000818e00720c */ /* 0x000fe20003f84070 */
[----:B------:R-:W-:Y:S02]  /*13e0*/  WARPGROUP.DEPBAR.LE gsb0, 0x0 ;  /* 0x00008000000079c5 */ /* 0x000fe40000010000 */
[----:B------:R-:W-:Y:S01]  /*13f0*/  FMUL R61, R61, UR20 ;  /* 0x000000143d3d7c20 */ /* 0x000fe20008400000 */
[----:B------:R-:W-:Y:S01]  /*1400*/  FMUL R63, R63, UR20 ;  /* 0x000000143f3f7c20 */ /* 0x000fe20008400000 */
[----:B------:R-:W-:-:S03]  /*1410*/  FMUL R141, R29, UR20 ;  /* 0x000000141d8d7c20 */ /* 0x000fc60008400000 */
[----:B------:R-:W-:Y:S02]  /*1420*/  FSEL R29, R61, -INF , !P3 ;  /* 0xff8000003d1d7808 */ /* 0x000fe40005800000 */
[----:B------:R-:W-:Y:S02]  /*1430*/  ISETP.GT.U32.AND P3, PT, R143, R129, PT ;  /* 0x000000818f00720c */ /* 0x000fe40003f64070 */
[----:B------:R-:W-:Y:S01]  /*1440*/  FSEL R63, R63, -INF , !P5 ;  /* 0xff8000003f3f7808 */ /* 0x000fe20006800000 */
[----:B------:R-:W-:Y:S01]  /*1450*/  FMUL R61, R31, UR20 ;  /* 0x000000141f3d7c20 */ /* 0x000fe20008400000 */
[----:B------:R-:W-:Y:S01]  /*1460*/  ISETP.GT.U32.AND P5, PT, R143, R128, PT ;  /* 0x000000808f00720c */ /* 0x000fe20003fa4070 */
[----:B------:R-:W-:Y:S01]  /*1470*/  FMUL R64, R64, UR20 ;  /* 0x0000001440407c20 */ /* 0x000fe20008400000 */
[----:B------:R-:W-:Y:S01]  /*1480*/  FSEL R31, R141, -INF , !P0 ;  /* 0xff8000008d1f7808 */ /* 0x000fe20004000000 */
[----:B------:R-:W-:Y:S01]  /*1490*/  FMUL R66, R66, UR20 ;  /* 0x0000001442427c20 */ /* 0x000fe20008400000 */
[----:B------:R-:W-:Y:S01]  /*14a0*/  ISETP.GT.U32.AND.EX P3, PT, R144, RZ, PT, P3 ;  /* 0x000000ff9000720c */ /* 0x000fe20003f64130 */
[----:B------:R-:W-:Y:S01]  /*14b0*/  FMUL R141, R32, UR20 ;  /* 0x00000014208d7c20 */ /* 0x000fe20008400000 */
[----:B------:R-:W-:-:S02]  /*14c0*/  ISETP.GT.U32.AND.EX P5, PT, R144, RZ, PT, P5 ;  /* 0x000000ff9000720c */ /* 0x000fc40003fa4150 */
[----:B------:R-:W-:Y:S01]  /*14d0*/  ISETP.GT.U32.AND P0, PT, R143, R127, PT ;  /* 0x0000007f8f00720c */ /* 0x000fe20003f04070 */
[----:B------:R-:W-:Y:S01]  /*14e0*/  IMAD.X R143, RZ, RZ, R133, P6 ;  /* 0x000000ffff8f7224 */ /* 0x000fe200030e0685 */
[----:B------:R-:W-:Y:S02]  /*14f0*/  FSEL R61, R61, -INF , !P2 ;  /* 0xff8000003d3d7808 */ /* 0x000fe40005000000 */
[----:B------:R-:W-:Y:S02]  /*1500*/  ISETP.GT.U32.AND P2, PT, R142, R0, PT ;  /* 0x000000008e00720c */ /* 0x000fe40003f44070 */
[----:B------:R-:W-:Y:S02]  /*1510*/  FSEL R64, R64, -INF , !P1 ;  /* 0xff80000040407808 */ /* 0x000fe40004800000 */
[----:B------:R-:W-:Y:S02]  /*1520*/  FSEL R32, R66, -INF , !P3 ;  /* 0xff80000042207808 */ /* 0x000fe40005800000 */
[----:B------:R-:W-:-:S02]  /*1530*/  ISETP.GT.U32.AND P1, PT, R142, R128, PT ;  /* 0x000000808e00720c */ /* 0x000fc40003f24070 */
[----:B------:R-:W-:Y:S02]  /*1540*/  ISETP.GT.U32.AND P3, PT, R142, R127, PT ;  /* 0x0000007f8e00720c */ /* 0x000fe40003f64070 */
[----:B------:R-:W-:Y:S01]  /*1550*/  FSEL R66, R141, -INF , !P5 ;  /* 0xff8000008d427808 */ /* 0x000fe20006800000 */
[----:B------:R-:W-:Y:S01]  /*1560*/  FMUL R34, R34, UR20 ;  /* 0x0000001422227c20 */ /* 0x000fe20008400000 */
[----:B------:R-:W-:Y:S01]  /*1570*/  IADD3 R142, P5, R140, 0x18, RZ ;  /* 0x000000188c8e7810 */ /* 0x000fe20007fbe0ff */
[----:B------:R-:W-:Y:S01]  /*1580*/  FMUL R65, R65, UR20 ;  /* 0x0000001441417c20 */ /* 0x000fe20008400000 */
[----:B------:R-:W-:Y:S01]  /*1590*/  ISETP.GT.U32.AND.EX P0, PT, R144, RZ, PT, P0 ;  /* 0x000000ff9000720c */ /* 0x000fe20003f04100 */
[----:B------:R-:W-:Y:S01]  /*15a0*/  FMUL R67, R67, UR20 ;  /* 0x0000001443437c20 */ /* 0x000fe20008400000 */
[----:B------:R-:W-:Y:S01]  /*15b0*/  ISETP.GT.U32.AND.EX P2, PT, R143, RZ, PT, P2 ;  /* 0x000000ff8f00720c */ /* 0x000fe20003f44120 */
[----:B------:R-:W-:Y:S01]  /*15c0*/  FMUL R141, R33, UR20 ;  /* 0x00000014218d7c20 */ /* 0x000fe20008400000 */
[C---:B------:R-:W-:Y:S01]  /*15d0*/  ISETP.GT.U32.AND.EX P4, PT, R143.reuse, RZ, PT, P4 ;  /* 0x000000ff8f00720c */ /* 0x040fe20003f84140 */
[----:B------:R-:W-:Y:S01]  /*15e0*/  IMAD.X R145, RZ, RZ, R133, P5 ;  /* 0x000000ffff917224 */ /* 0x000fe200028e0685 */
[----:B------:R-:W-:-:S02]  /*15f0*/  ISETP.GT.U32.AND.EX P1, PT, R143, RZ, PT, P1 ;  /* 0x000000ff8f00720c */ /* 0x000fc40003f24110 */
[----:B------:R-:W-:Y:S02]  /*1600*/  ISETP.GT.U32.AND P6, PT, R142, R0, PT ;  /* 0x000000008e00720c */ /* 0x000fe40003fc4070 */
[----:B------:R-:W-:Y:S02]  /*1610*/  FSEL R34, R34, -INF , !P0 ;  /* 0xff80000022227808 */ /* 0x000fe40004000000 */
[----:B------:R-:W-:Y:S02]  /*1620*/  FSEL R65, R65, -INF , !P2 ;  /* 0xff80000041417808 */ /* 0x000fe40005000000 */
[C---:B------:R-:W-:Y:S02]  /*1630*/  ISETP.GT.U32.AND P0, PT, R142.reuse, R129, PT ;  /* 0x000000818e00720c */ /* 0x040fe40003f04070 */
[C---:B------:R-:W-:Y:S02]  /*1640*/  ISETP.GT.U32.AND P2, PT, R142.reuse, R128, PT ;  /* 0x000000808e00720c */ /* 0x040fe40003f44070 */
        /* <DEDUP_REMOVED lines=9> */
[C---:B------:R-:W-:Y:S02]  /*16e0*/  ISETP.GT.U32.AND.EX P0, PT, R145.reuse, RZ, PT, P0 ;  /* 0x000000ff9100720c */ /* 0x040fe40003f04100 */
[----:B------:R-:W-:Y:S02]  /*16f0*/  ISETP.GT.U32.AND.EX P2, PT, R145, RZ, PT, P2 ;  /* 0x000000ff9100720c */ /* 0x000fe40003f44120 */
[----:B------:R-:W-:Y:S02]  /*1700*/  IADD3 R144, P1, R140, 0x19, RZ ;  /* 0x000000198c907810 */ /* 0x000fe40007f3e0ff */
[----:B------:R-:W-:Y:S02]  /*1710*/  FSEL R70, R68, -INF , !P6 ;  /* 0xff80000044467808 */ /* 0x000fe40007000000 */
[----:B------:R-:W-:Y:S02]  /*1720*/  FSEL R67, R67, -INF , !P3 ;  /* 0xff80000043437808 */ /* 0x000fe40005800000 */
[----:B------:R-:W-:-:S02]  /*1730*/  FSEL R36, R141, -INF , !P0 ;  /* 0xff8000008d247808 */ /* 0x000fc40004000000 */
[----:B------:R-:W-:Y:S02]  /*1740*/  FSEL R68, R142, -INF , !P2 ;  /* 0xff8000008e447808 */ /* 0x000fe40005000000 */
[C---:B------:R-:W-:Y:S02]  /*1750*/  ISETP.GT.U32.AND P3, PT, R144.reuse, R0, PT ;  /* 0x000000009000720c */ /* 0x040fe40003f64070 */
[C---:B------:R-:W-:Y:S02]  /*1760*/  ISETP.GT.U32.AND P6, PT, R144.reuse, R129, PT ;  /* 0x000000819000720c */ /* 0x040fe40003fc4070 */
[C---:B------:R-:W-:Y:S02]  /*1770*/  ISETP.GT.U32.AND P0, PT, R144.reuse, R128, PT ;  /* 0x000000809000720c */ /* 0x040fe40003f04070 */
[----:B------:R-:W-:Y:S01]  /*1780*/  ISETP.GT.U32.AND P2, PT, R144, R127, PT ;  /* 0x0000007f9000720c */ /* 0x000fe20003f44070 */
[----:B------:R-:W-:Y:S02]  /*1790*/  IMAD.X R144, RZ, RZ, R133, P1 ;  /* 0x000000ffff907224 */ /* 0x000fe400008e0685 */
[----:B------:R-:W-:Y:S01]  /*17a0*/  FMUL R142, R38, UR20 ;  /* 0x00000014268e7c20 */ /* 0x000fe20008400000 */
[----:B------:R-:W-:Y:S01]  /*17b0*/  ISETP.GT.U32.AND.EX P4, PT, R145, RZ, PT, P4 ;  /* 0x000000ff9100720c */ /* 0x000fe20003f84140 */
[----:B------:R-:W-:Y:S01]  /*17c0*/  FMUL R38, R69, UR20 ;  /* 0x0000001445267c20 */ /* 0x000fe20008400000 */
[----:B------:R-:W-:Y:S01]  /*17d0*/  IADD3 R143, P5, R140, 0x20, RZ ;  /* 0x000000208c8f7810 */ /* 0x000fe20007fbe0ff */
[----:B------:R-:W-:Y:S01]  /*17e0*/  FMUL R141, R71, UR20 ;  /* 0x00000014478d7c20 */ /* 0x000fe20008400000 */
[----:B------:R-:W-:-:S02]  /*17f0*/  ISETP.GT.U32.AND.EX P3, PT, R144, RZ, PT, P3 ;  /* 0x000000ff9000720c */ /* 0x000fc40003f64130 */
[----:B------:R-:W-:Y:S02]  /*1800*/  ISETP.GT.U32.AND.EX P6, PT, R144, RZ, PT, P6 ;  /* 0x000000ff9000720c */ /* 0x000fe40003fc4160 */
[----:B------:R-:W-:Y:S02]  /*1810*/  FSEL R69, R142, -INF , !P4 ;  /* 0xff8000008e457808 */ /* 0x000fe40006000000 */
[----:B------:R-:W-:Y:S02]  /*1820*/  ISETP.GT.U32.AND P1, PT, R143, R0, PT ;  /* 0x000000008f00720c */ /* 0x000fe40003f24070 */
[----:B------:R-:W-:Y:S01]  /*1830*/  IADD3.X R142, RZ, R133, RZ, P5, !PT ;  /* 0x00000085ff8e7210 */ /* 0x000fe20002ffe4ff */
[----:B------:R-:W-:Y:S01]  /*1840*/  FMUL R37, R37, UR20 ;  /* 0x0000001425257c20 */ /* 0x000fe20008400000 */
[----:B------:R-:W-:Y:S01]  /*1850*/  FSEL R71, R38, -INF , !P3 ;  /* 0xff80000026477808 */ /* 0x000fe20005800000 */
[----:B------:R-:W-:Y:S01]  /*1860*/  FMUL R72, R72, UR20 ;  /* 0x0000001448487c20 */ /* 0x000fe20008400000 */
[----:B------:R-:W-:Y:S01]  /*1870*/  FSEL R38, R141, -INF , !P6 ;  /* 0xff8000008d267808 */ /* 0x000fe20007000000 */
[----:B------:R-:W-:Y:S01]  /*1880*/  FMUL R141, R39, UR20 ;  /* 0x00000014278d7c20 */ /* 0x000fe20008400000 */
[----:B------:R-:W-:-:S02]  /*1890*/  ISETP.GT.U32.AND.EX P0, PT, R144, RZ, PT, P0 ;  /* 0x000000ff9000720c */ /* 0x000fc40003f04100 */
[C---:B------:R-:W-:Y:S02]  /*18a0*/  ISETP.GT.U32.AND P4, PT, R143.reuse, R129, PT ;  /* 0x000000818f00720c */ /* 0x040fe40003f84070 */
[C---:B------:R-:W-:Y:S02]  /*18b0*/  ISETP.GT.U32.AND P3, PT, R143.reuse, R128, PT ;  /* 0x000000808f00720c */ /* 0x040fe40003f64070 */
[----:B------:R-:W-:Y:S02]  /*18c0*/  ISETP.GT.U32.AND P6, PT, R143, R127, PT ;  /* 0x0000007f8f00720c */ /* 0x000fe40003fc4070 */
[----:B------:R-:W-:Y:S02]  /*18d0*/  ISETP.GT.U32.AND.EX P2, PT, R144, RZ, PT, P2 ;  /* 0x000000ff9000720c */ /* 0x000fe40003f44120 */
[----:B------:R-:W-:Y:S02]  /*18e0*/  ISETP.GT.U32.AND.EX P1, PT, R142, RZ, PT, P1 ;  /* 0x000000ff8e00720c */ /* 0x000fe40003f24110 */
[----:B------:R-:W-:-:S02]  /*18f0*/  IADD3 R143, P5, R140, 0x8, RZ ;  /* 0x000000088c8f7810 */ /* 0x000fc40007fbe0ff */
[----:B------:R-:W-:Y:S02]  /*1900*/  FSEL R39, R37, -INF , !P0 ;  /* 0xff80000025277808 */ /* 0x000fe40004000000 */
[----:B------:R-:W-:Y:S02]  /*1910*/  FSEL R37, R141, -INF , !P2 ;  /* 0xff8000008d257808 */ /* 0x000fe40005000000 */
[----:B------:R-:W-:Y:S02]  /*1920*/  FSEL R72, R72, -INF , !P1 ;  /* 0xff80000048487808 */ /* 0x000fe40004800000 */
[C---:B------:R-:W-:Y:S02]  /*1930*/  ISETP.GT.U32.AND P0, PT, R143.reuse, R0, PT ;  /* 0x000000008f00720c */ /* 0x040fe40003f04070 */
[C---:B------:R-:W-:Y:S02]  /*1940*/  ISETP.GT.U32.AND P2, PT, R143.reuse, R128, PT ;  /* 0x000000808f00720c */ /* 0x040fe40003f44070 */
[----:B------:R-:W-:Y:S01]  /*1950*/  ISETP.GT.U32.AND P1, PT, R143, R127, PT ;  /* 0x0000007f8f00720c */ /* 0x000fe20003f24070 */
[----:B------:R-:W-:Y:S01]  /*1960*/  IMAD.X R143, RZ, RZ, R133, P5 ;  /* 0x000000ffff8f7224 */ /* 0x000fe200028e0685 */
[----:B------:R-:W-:Y:S01]  /*1970*/  IADD3 R141, P5, R140, 0x21, RZ ;  /* 0x000000218c8d7810 */ /* 0x000fe20007fbe0ff */
[----:B------:R-:W-:Y:S01]  /*1980*/  FMUL R74, R74, UR20 ;  /* 0x000000144a4a7c20 */ /* 0x000fe20008400000 */
[----:B------:R-:W-:-:S02]  /*1990*/  ISETP.GT.U32.AND.EX P4, PT, R142, RZ, PT, P4 ;  /* 0x000000ff8e00720c */ /* 0x000fc40003f84140 */
[C---:B------:R-:W-:Y:S02]  /*19a0*/  ISETP.GT.U32.AND.EX P3, PT, R142.reuse, RZ, PT, P3 ;  /* 0x000000ff8e00720c */ /* 0x040fe40003f64130 */
[----:B------:R-:W-:Y:S01]  /*19b0*/  ISETP.GT.U32.AND.EX P6, PT, R142, RZ, PT, P6 ;  /* 0x000000ff8e00720c */ /* 0x000fe20003fc4160 */
[----:B------:R-:W-:Y:S01]  /*19c0*/  IMAD.X R142, RZ, RZ, R133, P5 ;  /* 0x000000ffff8e7224 */ /* 0x000fe200028e0685 */
[----:B------:R-:W-:Y:S02]  /*19d0*/  FSEL R74, R74, -INF , !P4 ;  /* 0xff8000004a4a7808 */ /* 0x000fe40006000000 */
[----:B------:R-:W-:Y:S01]  /*19e0*/  ISETP.GT.U32.AND P4, PT, R141, R0, PT ;  /* 0x000000008d00720c */ /* 0x000fe20003f84070 */
[----:B------:R-:W-:Y:S01]  /*19f0*/  FMUL R42, R42, UR20 ;  /* 0x000000142a2a7c20 */ /* 0x000fe20008400000 */
[C---:B------:R-:W-:Y:S02]  /*1a00*/  ISETP.GT.U32.AND.EX P0, PT, R143.reuse, RZ, PT, P0 ;  /* 0x000000ff8f00720c */ /* 0x040fe40003f04100 */
[----:B------:R-:W-:-:S02]  /*1a10*/  ISETP.GT.U32.AND.EX P2, PT, R143, RZ, PT, P2 ;  /* 0x000000ff8f00720c */ /* 0x000fc40003f44120 */
[----:B------:R-:W-:Y:S01]  /*1a20*/  ISETP.GT.U32.AND.EX P1, PT, R143, RZ, PT, P1 ;  /* 0x000000ff8f00720c */ /* 0x000fe20003f24110 */
[----:B------:R-:W-:Y:S01]  /*1a30*/  FMUL R143, R73, UR20 ;  /* 0x00000014498f7c20 */ /* 0x000fe20008400000 */
[----:B------:R-:W-:Y:S02]  /*1a40*/  ISETP.GT.U32.AND.EX P4, PT, R142, RZ, PT, P4 ;  /* 0x000000ff8e00720c */ /* 0x000fe40003f84140 */
[----:B------:R-:W-:Y:S02]  /*1a50*/  ISETP.GT.U32.AND P5, PT, R141, R129, PT ;  /* 0x000000818d00720c */ /* 0x000fe40003fa4070 */
[----:B------:R-:W-:Y:S02]  /*1a60*/  FSEL R42, R42, -INF , !P6 ;  /* 0xff8000002a2a7808 */ /* 0x000fe40007000000 */
[----:B------:R-:W-:Y:S02]  /*1a70*/  FSEL R143, R143, -INF , !P4 ;  /* 0xff8000008f8f7808 */ /* 0x000fe40006000000 */
[----:B------:R-:W-:-:S02]  /*1a80*/  IADD3 R144, P6, R140, 0x28, RZ ;  /* 0x000000288c907810 */ /* 0x000fc40007fde0ff */
[----:B------:R-:W-:Y:S01]  /*1a90*/  ISETP.GT.U32.AND P4, PT, R141, R128, PT ;  /* 0x000000808d00720c */ /* 0x000fe20003f84070 */
[----:B------:R-:W-:Y:S01]  /*1aa0*/  FMUL R75, R75, UR20 ;  /* 0x000000144b4b7c20 */ /* 0x000fe20008400000 */
[C---:B------:R-:W-:Y:S01]  /*1ab0*/  ISETP.GT.U32.AND.EX P5, PT, R142.reuse, RZ, PT, P5 ;  /* 0x000000ff8e00720c */ /* 0x040fe20003fa4150 */
[----:B------:R-:W-:Y:S01]  /*1ac0*/  FMUL R41, R41, UR20 ;  /* 0x0000001429297c20 */ /* 0x000fe20008400000 */
[----:B------:R-:W-:Y:S01]  /*1ad0*/  ISETP.GT.U32.AND.EX P4, PT, R142, RZ, PT, P4 ;  /* 0x000000ff8e00720c */ /* 0x000fe20003f84140 */
[----:B------:R-:W-:Y:S01]  /*1ae0*/  IMAD.X R73, RZ, RZ, R133, P6 ;  /* 0x000000ffff497224 */ /* 0x000fe200030e0685 */
[----:B------:R-:W-:Y:S01]  /*1af0*/  ISETP.GT.U32.AND P6, PT, R144, R129, PT ;  /* 0x000000819000720c */ /* 0x000fe20003fc4070 */
[----:B------:R-:W-:Y:S01]  /*1b00*/  FMUL R145, R76, UR20 ;  /* 0x000000144c917c20 */ /* 0x000fe20008400000 */
[----:B------:R-:W-:Y:S01]  /*1b10*/  FSEL R75, R75, -INF , !P5 ;  /* 0xff8000004b4b7808 */ /* 0x000fe20006800000 */
[----:B------:R-:W-:Y:S01]  /*1b20*/  FMUL R78, R78, UR20 ;  /* 0x000000144e4e7c20 */ /* 0x000fe20008400000 */
[----:B------:R-:W-:-:S02]  /*1b30*/  ISETP.GT.U32.AND P5, PT, R144, R0, PT ;  /* 0x000000009000720c */ /* 0x000fc40003fa4070 */
[----:B------:R-:W-:Y:S02]  /*1b40*/  FSEL R76, R41, -INF , !P4 ;  /* 0xff800000294c7808 */ /* 0x000fe40006000000 */
[----:B------:R-:W-:Y:S02]  /*1b50*/  IADD3 R149, P4, R140, 0x29, RZ ;  /* 0x000000298c957810 */ /* 0x000fe40007f9e0ff */
[C---:B------:R-:W-:Y:S02]  /*1b60*/  ISETP.GT.U32.AND.EX P6, PT, R73.reuse, RZ, PT, P6 ;  /* 0x000000ff4900720c */ /* 0x040fe40003fc4160 */
[----:B------:R-:W-:Y:S01]  /*1b70*/  ISETP.GT.U32.AND.EX P5, PT, R73, RZ, PT, P5 ;  /* 0x000000ff4900720c */ /* 0x000fe20003fa4150 */
[----:B------:R-:W-:Y:S01]  /*1b80*/  IMAD.X R41, RZ, RZ, R133, P4 ;  /* 0x000000ffff297224 */ /* 0x000fe200020e0685 */
[----:B------:R-:W-:Y:S02]  /*1b90*/  FSEL R78, R78, -INF , !P6 ;  /* 0xff8000004e4e7808 */ /* 0x000fe40007000000 */
[----:B------:R-:W-:-:S02]  /*1ba0*/  ISETP.GT.U32.AND P6, PT, R149, R0, PT ;  /* 0x000000009500720c */ /* 0x000fc40003fc4070 */
[----:B------:R-:W-:Y:S01]  /*1bb0*/  FSEL R145, R145, -INF , !P5 ;  /* 0xff80000091917808 */ /* 0x000fe20006800000 */
[----:B----4-:R-:W-:Y:S01]  /*1bc0*/  FMUL R146, R77, UR20 ;  /* 0x000000144d927c20 */ /* 0x010fe20008400000 */
[----:B------:R-:W-:Y:S01]  /*1bd0*/  ISETP.GT.U32.AND P5, PT, R144, R128, PT ;  /* 0x000000809000720c */ /* 0x000fe20003fa4070 */
[----:B------:R-:W-:Y:S01]  /*1be0*/  FMUL R44, R44, UR20 ;  /* 0x000000142c2c7c20 */ /* 0x000fe20008400000 */
[----:B------:R-:W-:Y:S02]  /*1bf0*/  ISETP.GT.U32.AND.EX P6, PT, R41, RZ, PT, P6 ;  /* 0x000000ff2900720c */ /* 0x000fe40003fc4160 */
[----:B------:R-:W-:Y:S02]  /*1c00*/  ISETP.GT.U32.AND P4, PT, R149, R129, PT ;  /* 0x000000819500720c */ /* 0x000fe40003f84070 */
[----:B------:R-:W-:Y:S01]  /*1c10*/  ISETP.GT.U32.AND.EX P5, PT, R73, RZ, PT, P5 ;  /* 0x000000ff4900720c */ /* 0x000fe20003fa4150 */
[----:B------:R-:W-:Y:S01]  /*1c20*/  FMUL R77, R79, UR20 ;  /* 0x000000144f4d7c20 */ /* 0x000fe20008400000 */
[----:B------:R-:W-:-:S02]  /*1c30*/  FSEL R146, R146, -INF , !P6 ;  /* 0xff80000092927808 */ /* 0x000fc40007000000 */
[----:B------:R-:W-:Y:S02]  /*1c40*/  ISETP.GT.U32.AND P6, PT, R149, R128, PT ;  /* 0x000000809500720c */ /* 0x000fe40003fc4070 */
[----:B------:R-:W-:Y:S02]  /*1c50*/  ISETP.GT.U32.AND.EX P4, PT, R41, RZ, PT, P4 ;  /* 0x000000ff2900720c */ /* 0x000fe40003f84140 */
[----:B------:R-:W-:Y:S01]  /*1c60*/  FSEL R79, R44, -INF , !P5 ;  /* 0xff8000002c4f7808 */ /* 0x000fe20006800000 */
[----:B------:R-:W-:Y:S01]  /*1c70*/  FMUL R40, R40, UR20 ;  /* 0x0000001428287c20 */ /* 0x000fe20008400000 */
[----:B-----5:R-:W-:Y:S01]  /*1c80*/  IADD3 R152, P5, R140, 0x30, RZ ;  /* 0x000000308c987810 */ /* 0x020fe20007fbe0ff */
[----:B------:R-:W-:Y:S01]  /*1c90*/  FMUL R148, R45, UR20 ;  /* 0x000000142d947c20 */ /* 0x000fe20008400000 */
[----:B------:R-:W-:Y:S02]  /*1ca0*/  ISETP.GT.U32.AND.EX P6, PT, R41, RZ, PT, P6 ;  /* 0x000000ff2900720c */ /* 0x000fe40003fc4160 */
[----:B------:R-:W-:Y:S01]  /*1cb0*/  FSEL R77, R77, -INF , !P4 ;  /* 0xff8000004d4d7808 */ /* 0x000fe20006000000 */
[----:B------:R-:W-:Y:S01]  /*1cc0*/  FMUL R45, R80, UR20 ;  /* 0x00000014502d7c20 */ /* 0x000fe20008400000 */
[----:B------:R-:W-:-:S02]  /*1cd0*/  ISETP.GT.U32.AND P4, PT, R152, R0, PT ;  /* 0x000000009800720c */ /* 0x000fc40003f84070 */
[----:B------:R-:W-:Y:S02]  /*1ce0*/  IADD3.X R44, RZ, R133, RZ, P5, !PT ;  /* 0x00000085ff2c7210 */ /* 0x000fe40002ffe4ff */
[----:B------:R-:W-:Y:S02]  /*1cf0*/  ISETP.GT.U32.AND P5, PT, R152, R129, PT ;  /* 0x000000819800720c */ /* 0x000fe40003fa4070 */
[----:B------:R-:W-:Y:S02]  /*1d00*/  FSEL R40, R40, -INF , !P3 ;  /* 0xff80000028287808 */ /* 0x000fe40005800000 */
[----:B------:R-:W-:Y:S01]  /*1d10*/  FSEL R80, R148, -INF , !P6 ;  /* 0xff80000094507808 */ /* 0x000fe20007000000 */
[----:B------:R-:W-:Y:S01]  /*1d20*/  FMUL R147, R82, UR20 ;  /* 0x0000001452937c20 */ /* 0x000fe20008400000 */
[CC--:B------:R-:W-:Y:S02]  /*1d30*/  ISETP.GT.U32.AND P3, PT, R140.reuse, R0.reuse, PT ;  /* 0x000000008c00720c */ /* 0x0c0fe40003f64070 */
[----:B------:R-:W-:-:S02]  /*1d40*/  ISETP.GE.U32.AND P6, PT, R140, R0, PT ;  /* 0x000000008c00720c */ /* 0x000fc40003fc6070 */
[C---:B------:R-:W-:Y:S01]  /*1d50*/  ISETP.GT.U32.AND.EX P4, PT, R44.reuse, RZ, PT, P4 ;  /* 0x000000ff2c00720c */ /* 0x040fe20003f84140 */
[----:B------:R-:W-:Y:S01]  /*1d60*/  FMUL R151, R57, UR20 ;  /* 0x0000001439977c20 */ /* 0x000fe20008400000 */
[----:B------:R-:W-:Y:S01]  /*1d70*/  ISETP.GT.U32.AND.EX P5, PT, R44, RZ, PT, P5 ;  /* 0x000000ff2c00720c */ /* 0x000fe20003fa4150 */
[----:B------:R-:W-:Y:S01]  /*1d80*/  FMUL R150, R56, UR20 ;  /* 0x0000001438967c20 */ /* 0x000fe20008400000 */
[C---:B------:R-:W-:Y:S02]  /*1d90*/  ISETP.GE.U32.AND.EX P6, PT, R133.reuse, RZ, PT, P6 ;  /* 0x000000ff8500720c */ /* 0x040fe40003fc6160 */
[----:B------:R-:W-:Y:S02]  /*1da0*/  ISETP.GT.U32.AND.EX P3, PT, R133, RZ, PT, P3 ;  /* 0x000000ff8500720c */ /* 0x000fe40003f64130 */
[----:B------:R-:W-:Y:S02]  /*1db0*/  FSEL R82, R45, -INF , !P4 ;  /* 0xff8000002d527808 */ /* 0x000fe40006000000 */
[----:B------:R-:W-:Y:S01]  /*1dc0*/  FSEL R45, R147, -INF , !P5 ;  /* 0xff800000932d7808 */ /* 0x000fe20006800000 */
[----:B------:R-:W-:Y:S01]  /*1dd0*/  FMUL R147, R60, UR20 ;  /* 0x000000143c937c20 */ /* 0x000fe20008400000 */
[----:B------:R-:W-:-:S02]  /*1de0*/  FSEL R151, R151, -INF , !P6 ;  /* 0xff80000097977808 */ /* 0x000fc40007000000 */
[----:B------:R-:W-:Y:S02]  /*1df0*/  FSEL R150, R150, -INF , !P3 ;  /* 0xff80000096967808 */ /* 0x000fe40005800000 */
[----:B------:R-:W-:Y:S02]  /*1e00*/  FSEL R57, R147, -INF , !P0 ;  /* 0xff80000093397808 */ /* 0x000fe40004000000 */
[----:B------:R-:W-:Y:S01]  /*1e10*/  FMNMX R56, R150, R151, !PT ;  /* 0x0000009796387209 */ /* 0x000fe20007800000 */
[----:B------:R-:W-:Y:S01]  /*1e20*/  FMUL R147, R48, UR20 ;  /* 0x0000001430937c20 */ /* 0x000fe20008400000 */
[----:B------:R-:W-:Y:S02]  /*1e30*/  IADD3 R153, P4, R140, 0x31, RZ ;  /* 0x000000318c997810 */ /* 0x000fe40007f9e0ff */
[----:B------:R-:W-:Y:S01]  /*1e40*/  FMNMX R56, R57, R56, !PT ;  /* 0x0000003839387209 */ /* 0x000fe20007800000 */
[----:B------:R-:W-:-:S03]  /*1e50*/  FMUL R48, R83, UR20 ;  /* 0x0000001453307c20 */ /* 0x000fc60008400000 */
[----:B------:R-:W-:Y:S01]  /*1e60*/  FMNMX R83, R29, R56, !PT ;  /* 0x000000381d537209 */ /* 0x000fe20007800000 */
[----:B------:R-:W-:Y:S01]  /*1e70*/  IMAD.X R60, RZ, RZ, R133, P4 ;  /* 0x000000ffff3c7224 */ /* 0x000fe200020e0685 */
[C---:B------:R-:W-:Y:S02]  /*1e80*/  ISETP.GT.U32.AND P6, PT, R153.reuse, R129, PT ;  /* 0x000000819900720c */ /* 0x040fe40003fc4070 */
[----:B------:R-:W-:Y:S02]  /*1e90*/  FMNMX R154, R64, R83, !PT ;  /* 0x00000053409a7209 */ /* 0x000fe40007800000 */
[----:B------:R-:W-:Y:S02]  /*1ea0*/  ISETP.GT.U32.AND P0, PT, R153, R0, PT ;  /* 0x000000009900720c */ /* 0x000fe40003f04070 */
[----:B------:R-:W-:Y:S01]  /*1eb0*/  ISETP.GT.U32.AND.EX P6, PT, R60, RZ, PT, P6 ;  /* 0x000000ff3c00720c */ /* 0x000fe20003fc4160 */
[----:B------:R-:W-:Y:S01]  /*1ec0*/  FMUL R81, R81, UR20 ;  /* 0x0000001451517c20 */ /* 0x000fe20008400000 */
[----:B------:R-:W-:Y:S01]  /*1ed0*/  FMNMX R155, R65, R154, !PT ;  /* 0x0000009a419b7209 */ /* 0x000fe20007800000 */
[----:B------:R-:W-:Y:S01]  /*1ee0*/  FMUL R83, R84, UR20 ;  /* 0x0000001454537c20 */ /* 0x000fe20008400000 */
[----:B------:R-:W-:-:S02]  /*1ef0*/  ISETP.GT.U32.AND.EX P0, PT, R60, RZ, PT, P0 ;  /* 0x000000ff3c00720c */ /* 0x000fc40003f04100 */
[----:B------:R-:W-:Y:S02]  /*1f00*/  FSEL R48, R48, -INF , !P6 ;  /* 0xff80000030307808 */ /* 0x000fe40007000000 */
[----:B------:R-:W-:Y:S02]  /*1f10*/  ISETP.GT.U32.AND P6, PT, R153, R128, PT ;  /* 0x000000809900720c */ /* 0x000fe40003fc4070 */
[----:B------:R-:W-:Y:S01]  /*1f20*/  FMNMX R84, R70, R155, !PT ;  /* 0x0000009b46547209 */ /* 0x000fe20007800000 */
[----:B------:R-:W-:Y:S01]  /*1f30*/  FMUL R49, R49, UR20 ;  /* 0x0000001431317c20 */ /* 0x000fe20008400000 */
[----:B------:R-:W-:Y:S02]  /*1f40*/  FSEL R81, R81, -INF , !P0 ;  /* 0xff80000051517808 */ /* 0x000fe40004000000 */
[----:B------:R-:W-:Y:S02]  /*1f50*/  IADD3 R56, P0, R140, 0x38, RZ ;  /* 0x000000388c387810 */ /* 0x000fe40007f1e0ff */
[----:B------:R-:W-:-:S02]  /*1f60*/  ISETP.GT.U32.AND.EX P6, PT, R60, RZ, PT, P6 ;  /* 0x000000ff3c00720c */ /* 0x000fc40003fc4160 */
[----:B------:R-:W-:Y:S01]  /*1f70*/  FMNMX R155, R71, R84, !PT ;  /* 0x00000054479b7209 */ /* 0x000fe20007800000 */
[----:B------:R-:W-:Y:S01]  /*1f80*/  IMAD.X R148, RZ, RZ, R133, P0 ;  /* 0x000000ffff947224 */ /* 0x000fe200000e0685 */
[----:B------:R-:W-:Y:S02]  /*1f90*/  FSEL R49, R49, -INF , !P6 ;  /* 0xff80000031317808 */ /* 0x000fe40007000000 */
[----:B------:R-:W-:Y:S02]  /*1fa0*/  FMNMX R84, R72, R155, !PT ;  /* 0x0000009b48547209 */ /* 0x000fe40007800000 */
[----:B------:R-:W-:Y:S01]  /*1fb0*/  ISETP.GT.U32.AND P6, PT, R56, R129, PT ;  /* 0x000000813800720c */ /* 0x000fe20003fc4070 */
[----:B------:R-:W-:Y:S01]  /*1fc0*/  FMUL R86, R86, UR20 ;  /* 0x0000001456567c20 */ /* 0x000fe20008400000 */
[----:B------:R-:W-:Y:S02]  /*1fd0*/  FMNMX R154, R143, R84, !PT ;  /* 0x000000548f9a7209 */ /* 0x000fe40007800000 */
[----:B------:R-:W-:Y:S01]  /*1fe0*/  ISETP.GT.U32.AND.EX P6, PT, R148, RZ, PT, P6 ;  /* 0x000000ff9400720c */ /* 0x000fe20003fc4160 */
[----:B------:R-:W-:Y:S01]  /*1ff0*/  FMUL R84, R28, UR20 ;  /* 0x000000141c547c20 */ /* 0x000fe20008400000 */
[----:B------:R-:W-:-:S02]  /*2000*/  ISETP.GT.U32.AND P0, PT, R56, R0, PT ;  /* 0x000000003800720c */ /* 0x000fc40003f04070 */
[----:B------:R-:W-:Y:S02]  /*2010*/  FMNMX R155, R145, R154, !PT ;  /* 0x0000009a919b7209 */ /* 0x000fe40007800000 */
[----:B------:R-:W-:Y:S02]  /*2020*/  FSEL R28, R86, -INF , !P6 ;  /* 0xff800000561c7808 */ /* 0x000fe40007000000 */
[----:B------:R-:W-:Y:S02]  /*2030*/  IADD3 R154, P6, R140, 0x39, RZ ;  /* 0x000000398c9a7810 */ /* 0x000fe40007fde0ff */
[----:B------:R-:W-:Y:S02]  /*2040*/  ISETP.GT.U32.AND.EX P0, PT, R148, RZ, PT, P0 ;  /* 0x000000ff9400720c */ /* 0x000fe40003f04100 */
[----:B------:R-:W-:Y:S01]  /*2050*/  FMNMX R157, R146, R155, !PT ;  /* 0x0000009b929d7209 */ /* 0x000fe20007800000 */
[----:B------:R-:W-:Y:S01]  /*2060*/  FMUL R155, R30, UR20 ;  /* 0x000000141e9b7c20 */ /* 0x000fe20008400000 */
[----:B------:R-:W-:Y:S01]  /*2070*/  FSEL R86, R84, -INF , !P2 ;  /* 0xff80000054567808 */ /* 0x000fe20005000000 */
[----:B------:R-:W-:Y:S01]  /*2080*/  IMAD.X R30, RZ, RZ, R133, P6 ;  /* 0x000000ffff1e7224 */ /* 0x000fe200030e0685 */
[----:B------:R-:W-:-:S02]  /*2090*/  FSEL R83, R83, -INF , !P0 ;  /* 0xff80000053537808 */ /* 0x000fc40004000000 */
[----:B------:R-:W-:Y:S02]  /*20a0*/  ISETP.GT.U32.AND P2, PT, R154, R0, PT ;  /* 0x000000009a00720c */ /* 0x000fe40003f44070 */
[----:B------:R-:W-:Y:S02]  /*20b0*/  FMNMX R156, R82, R157, !PT ;  /* 0x0000009d529c7209 */ /* 0x000fe40007800000 */
[-C--:B------:R-:W-:Y:S02]  /*20c0*/  ISETP.GT.U32.AND P4, PT, R152, R128.reuse, PT ;  /* 0x000000809800720c */ /* 0x080fe40003f84070 */
[----:B------:R-:W-:Y:S01]  /*20d0*/  ISETP.GT.U32.AND P0, PT, R56, R128, PT ;  /* 0x000000803800720c */ /* 0x000fe20003f04070 */
[----:B------:R-:W-:Y:S01]  /*20e0*/  FMUL R84, R85, UR20 ;  /* 0x0000001455547c20 */ /* 0x000fe20008400000 */
[----:B------:R-:W-:Y:S01]  /*20f0*/  FMUL R52, R52, UR20 ;  /* 0x0000001434347c20 */ /* 0x000fe20008400000 */
[----:B------:R-:W-:Y:S02]  /*2100*/  ISETP.GT.U32.AND.EX P2, PT, R30, RZ, PT, P2 ;  /* 0x000000ff1e00720c */ /* 0x000fe40003f44120 */
[----:B------:R-:W-:-:S02]  /*2110*/  FMNMX R156, R81, R156, !PT ;  /* 0x0000009c519c7209 */ /* 0x000fc40007800000 */
[----:B------:R-:W-:Y:S02]  /*2120*/  ISETP.GT.U32.AND.EX P4, PT, R44, RZ, PT, P4 ;  /* 0x000000ff2c00720c */ /* 0x000fe40003f84140 */
[----:B------:R-:W-:Y:S02]  /*2130*/  ISETP.GT.U32.AND.EX P0, PT, R148, RZ, PT, P0 ;  /* 0x000000ff9400720c */ /* 0x000fe40003f04100 */
[----:B------:R-:W-:Y:S02]  /*2140*/  FSEL R85, R155, -INF , !P1 ;  /* 0xff8000009b557808 */ /* 0x000fe40004800000 */
[----:B------:R-:W-:Y:S02]  /*2150*/  FSEL R84, R84, -INF , !P2 ;  /* 0xff80000054547808 */ /* 0x000fe40005000000 */
[----:B------:R-:W-:Y:S02]  /*2160*/  FMNMX R155, R83, R156, !PT ;  /* 0x0000009c539b7209 */ /* 0x000fe40007800000 */
[----:B------:R-:W-:-:S02]  /*2170*/  FSEL R147, R147, -INF , !P4 ;  /* 0xff80000093937808 */ /* 0x000fc40006000000 */
[----:B------:R-:W-:Y:S02]  /*2180*/  FSEL R52, R52, -INF , !P0 ;  /* 0xff80000034347808 */ /* 0x000fe40004000000 */
[CC--:B------:R-:W-:Y:S02]  /*2190*/  ISETP.GT.U32.AND P5, PT, R140.reuse, R129.reuse, PT ;  /* 0x000000818c00720c */ /* 0x0c0fe40003fa4070 */
[C---:B------:R-:W-:Y:S02]  /*21a0*/  ISETP.GE.U32.AND P4, PT, R140.reuse, R129, PT ;  /* 0x000000818c00720c */ /* 0x040fe40003f86070 */
[CC--:B------:R-:W-:Y:S02]  /*21b0*/  ISETP.GT.U32.AND P0, PT, R140.reuse, R128.reuse, PT ;  /* 0x000000808c00720c */ /* 0x0c0fe40003f04070 */
[C---:B------:R-:W-:Y:S02]  /*21c0*/  ISETP.GE.U32.AND P6, PT, R140.reuse, R128, PT ;  /* 0x000000808c00720c */ /* 0x040fe40003fc6070 */
[----:B------:R-:W-:-:S02]  /*21d0*/  ISETP.GT.U32.AND P1, PT, R140, R127, PT ;  /* 0x0000007f8c00720c */ /* 0x000fc40003f24070 */
[----:B------:R-:W-:Y:S01]  /*21e0*/  ISETP.GE.U32.AND P2, PT, R140, R127, PT ;  /* 0x0000007f8c00720c */ /* 0x000fe20003f46070 */
[----:B------:R-:W-:Y:S01]  /*21f0*/  FMUL R140, R62, UR20 ;  /* 0x000000143e8c7c20 */ /* 0x000fe20008400000 */
[----:B------:R-:W-:-:S05]  /*2200*/  FMNMX R62, R84, R155, !PT ;  /* 0x0000009b543e7209 */ /* 0x000fca0007800000 */
[----:B------:R-:W0:Y:S01]  /*2210*/  SHFL.BFLY PT, R155, R62, 0x2, 0x1f ;  /* 0x0c401f003e9b7f89 */ /* 0x000e2200000e0000 */
[----:B------:R-:W-:Y:S02]  /*2220*/  FSEL R140, R140, -INF , !P3 ;  /* 0xff8000008c8c7808 */ /* 0x000fe40005800000 */
[-C--:B------:R-:W-:Y:S01]  /*2230*/  ISETP.GT.U32.AND P3, PT, R141, R127.reuse, PT ;  /* 0x0000007f8d00720c */ /* 0x080fe20003f64070 */
[----:B------:R-:W-:Y:S01]  /*2240*/  FMUL R141, R58, UR20 ;  /* 0x000000143a8d7c20 */ /* 0x000fe20008400000 */
[----:B------:R-:W-:Y:S01]  /*2250*/  ISETP.GT.U32.AND.EX P5, PT, R133, RZ, PT, P5 ;  /* 0x000000ff8500720c */ /* 0x000fe20003fa4150 */
[----:B------:R-:W-:Y:S01]  /*2260*/  FMUL R59, R59, UR20 ;  /* 0x000000143b3b7c20 */ /* 0x000fe20008400000 */
[----:B------:R-:W-:Y:S02]  /*2270*/  ISETP.GE.U32.AND.EX P4, PT, R133, RZ, PT, P4 ;  /* 0x000000ff8500720c */ /* 0x000fe40003f86140 */
[----:B------:R-:W-:Y:S02]  /*2280*/  FSEL R141, R141, -INF , !P5 ;  /* 0xff8000008d8d7808 */ /* 0x000fe40006800000 */
[----:B------:R-:W-:-:S02]  /*2290*/  ISETP.GT.U32.AND P5, PT, R144, R127, PT ;  /* 0x0000007f9000720c */ /* 0x000fc40003fa4070 */
[----:B------:R-:W-:Y:S02]  /*22a0*/  FSEL R144, R59, -INF , !P4 ;  /* 0xff8000003b907808 */ /* 0x000fe40006000000 */
[----:B------:R-:W-:Y:S02]  /*22b0*/  ISETP.GT.U32.AND P4, PT, R149, R127, PT ;  /* 0x0000007f9500720c */ /* 0x000fe40003f84070 */
[----:B0-----:R-:W-:-:S05]  /*22c0*/  FMNMX R62, R62, R155, !PT ;  /* 0x0000009b3e3e7209 */ /* 0x001fca0007800000 */
[----:B------:R-:W0:Y:S01]  /*22d0*/  SHFL.BFLY PT, R149, R62, 0x1, 0x1f ;  /* 0x0c201f003e957f89 */ /* 0x000e2200000e0000 */
[----:B------:R-:W-:Y:S01]  /*22e0*/  FMUL R26, R26, UR20 ;  /* 0x000000141a1a7c20 */ /* 0x000fe20008400000 */
[----:B------:R-:W-:-:S04]  /*22f0*/  ISETP.GT.U32.AND.EX P1, PT, R133, RZ, PT, P1 ;  /* 0x000000ff8500720c */ /* 0x000fc80003f24110 */
[----:B------:R-:W-:Y:S02]  /*2300*/  FSEL R26, R26, -INF , !P1 ;  /* 0xff8000001a1a7808 */ /* 0x000fe40004800000 */
[----:B------:R-:W-:Y:S02]  /*2310*/  ISETP.GT.U32.AND P1, PT, R154, R129, PT ;  /* 0x000000819a00720c */ /* 0x000fe40003f24070 */
[C---:B------:R-:W-:Y:S02]  /*2320*/  ISETP.GT.U32.AND.EX P0, PT, R133.reuse, RZ, PT, P0 ;  /* 0x000000ff8500720c */ /* 0x040fe40003f04100 */
[C---:B------:R-:W-:Y:S02]  /*2330*/  ISETP.GE.U32.AND.EX P6, PT, R133.reuse, RZ, PT, P6 ;  /* 0x000000ff8500720c */ /* 0x040fe40003fc6160 */
[----:B------:R-:W-:Y:S01]  /*2340*/  ISETP.GE.U32.AND.EX P2, PT, R133, RZ, PT, P2 ;  /* 0x000000ff8500720c */ /* 0x000fe20003f46120 */
[----:B------:R-:W-:Y:S01]  /*2350*/  FMUL R133, R87, UR20 ;  /* 0x0000001457857c20 */ /* 0x000fe20008400000 */
[----:B------:R-:W-:Y:S01]  /*2360*/  ISETP.GT.U32.AND.EX P1, PT, R30, RZ, PT, P1 ;  /* 0x000000ff1e00720c */ /* 0x000fe20003f24110 */
[----:B------:R-:W-:-:S03]  /*2370*/  FMUL R87, R53, UR20 ;  /* 0x0000001435577c20 */ /* 0x000fc60008400000 */
[----:B------:R-:W-:Y:S02]  /*2380*/  FSEL R133, R133, -INF , !P1 ;  /* 0xff80000085857808 */ /* 0x000fe40004800000 */
[----:B0-----:R-:W-:Y:S02]  /*2390*/  FMNMX R53, R62, R149, !PT ;  /* 0x000000953e357209 */ /* 0x001fe40007800000 */
[----:B------:R-:W-:Y:S02]  /*23a0*/  ISETP.GT.U32.AND P1, PT, R56, R127, PT ;  /* 0x0000007f3800720c */ /* 0x000fe40003f24070 */
[----:B------:R-:W-:Y:S02]  /*23b0*/  FMNMX R56, R53, R120, !PT ;  /* 0x0000007835387209 */ /* 0x000fe40007800000 */
[----:B------:R-:W-:-:S04]  /*23c0*/  FMNMX R53, R141, R144, !PT ;  /* 0x000000908d357209 */ /* 0x000fc80007800000 */
[----:B------:R-:W-:Y:S01]  /*23d0*/  FMNMX R62, R140, R53, !PT ;  /* 0x000000358c3e7209 */ /* 0x000fe20007800000 */
[----:B------:R-:W-:Y:S01]  /*23e0*/  FMUL R24, R24, UR20 ;  /* 0x0000001418187c20 */ /* 0x000fe20008400000 */
[----:B------:R-:W-:Y:S02]  /*23f0*/  FMUL R58, R25, UR20 ;  /* 0x00000014193a7c20 */ /* 0x000fe40008400000 */
[----:B------:R-:W-:Y:S02]  /*2400*/  FMNMX R53, R63, R62, !PT ;  /* 0x0000003e3f357209 */ /* 0x000fe40007800000 */
[----:B------:R-:W-:Y:S02]  /*2410*/  FSEL R25, R24, -INF , !P0 ;  /* 0xff80000018197808 */ /* 0x000fe40004000000 */
[----:B------:R-:W-:Y:S02]  /*2420*/  FMNMX R62, R32, R53, !PT ;  /* 0x00000035203e7209 */ /* 0x000fe40007800000 */
[----:B------:R-:W-:Y:S01]  /*2430*/  FSEL R24, R58, -INF , !P6 ;  /* 0xff8000003a187808 */ /* 0x000fe20007000000 */
[----:B------:R-:W-:Y:S01]  /*2440*/  IMAD.WIDE R58, R123, 0x2, R104 ;  /* 0x000000027b3a7825 */ /* 0x000fe200078e0268 */
[----:B------:R-:W-:-:S03]  /*2450*/  FMNMX R53, R33, R62, !PT ;  /* 0x0000003e21357209 */ /* 0x000fc60007800000 */
[----:B------:R-:W-:Y:S01]  /*2460*/  FMUL R27, R27, UR20 ;  /* 0x000000141b1b7c20 */ /* 0x000fe20008400000 */
[----:B------:R-:W-:Y:S02]  /*2470*/  ISETP.GT.U32.AND P6, PT, R153, R127, PT ;  /* 0x0000007f9900720c */ /* 0x000fe40003fc4070 */
[----:B------:R-:W-:Y:S01]  /*2480*/  FMNMX R53, R36, R53, !PT ;  /* 0x0000003524357209 */ /* 0x000fe20007800000 */
[----:B------:R0:W2:Y:S01]  /*2490*/  LDG.E.U16 R153, desc[UR16][R58.64] ;  /* 0x000000103a997981 */ /* 0x0000a2000c1e1500 */
[----:B------:R-:W-:Y:S02]  /*24a0*/  FSEL R27, R27, -INF , !P2 ;  /* 0xff8000001b1b7808 */ /* 0x000fe40005000000 */
[----:B------:R-:W-:Y:S02]  /*24b0*/  FMNMX R53, R38, R53, !PT ;  /* 0x0000003526357209 */ /* 0x000fe40007800000 */
[----:B------:R-:W-:Y:S01]  /*24c0*/  ISETP.GT.U32.AND P2, PT, R154, R128, PT ;  /* 0x000000809a00720c */ /* 0x000fe20003f44070 */
[----:B0-----:R-:W-:Y:S01]  /*24d0*/  IMAD.WIDE R58, R123, 0x2, R18 ;  /* 0x000000027b3a7825 */ /* 0x001fe200078e0212 */
[----:B------:R-:W-:-:S02]  /*24e0*/  ISETP.GT.U32.AND.EX P3, PT, R142, RZ, PT, P3 ;  /* 0x000000ff8e00720c */ /* 0x000fc40003f64130 */
[----:B------:R-:W-:Y:S02]  /*24f0*/  ISETP.GT.U32.AND.EX P2, PT, R30, RZ, PT, P2 ;  /* 0x000000ff1e00720c */ /* 0x000fe40003f44120 */
[----:B------:R0:W3:Y:S01]  /*2500*/  LDG.E.U16 R142, desc[UR16][R58.64] ;  /* 0x000000103a8e7981 */ /* 0x0000e2000c1e1500 */
[----:B------:R-:W-:Y:S01]  /*2510*/  FADD R57, R57, -R56 ;  /* 0x8000003839397221 */ /* 0x000fe20000000000 */
[----:B------:R-:W-:Y:S02]  /*2520*/  FSEL R87, R87, -INF , !P2 ;  /* 0xff80000057577808 */ /* 0x000fe40005000000 */
[----:B------:R-:W-:Y:S02]  /*2530*/  ISETP.GT.U32.AND P2, PT, R154, R127, PT ;  /* 0x0000007f9a00720c */ /* 0x000fe40003f44070 */
[----:B0-----:R-:W-:Y:S01]  /*2540*/  FMNMX R58, R74, R53, !PT ;  /* 0x000000354a3a7209 */ /* 0x001fe20007800000 */
[----:B------:R-:W-:-:S03]  /*2550*/  IMAD.WIDE R154, R123, 0x2, R116 ;  /* 0x000000027b9a7825 */ /* 0x000fc600078e0274 */
[----:B------:R-:W-:Y:S01]  /*2560*/  FMNMX R53, R75, R58, !PT ;  /* 0x0000003a4b357209 */ /* 0x000fe20007800000 */
[--C-:B------:R-:W-:Y:S01]  /*2570*/  FADD R151, R151, -R56.reuse ;  /* 0x8000003897977221 */ /* 0x100fe20000000000 */
[----:B------:R-:W-:Y:S01]  /*2580*/  FMUL R59, R57, 1.4426950216293334961 ;  /* 0x3fb8aa3b393b7820 */ /* 0x000fe20000400000 */
[----:B------:R0:W4:Y:S01]  /*2590*/  LDG.E.U16 R154, desc[UR16][R154.64] ;  /* 0x000000109a9a7981 */ /* 0x000122000c1e1500 */
[----:B------:R-:W-:Y:S01]  /*25a0*/  FMNMX R58, R78, R53, !PT ;  /* 0x000000354e3a7209 */ /* 0x000fe20007800000 */
[----:B------:R-:W-:-:S03]  /*25b0*/  FADD R57, R29, -R56 ;  /* 0x800000381d397221 */ /* 0x000fc60000000000 */
[----:B------:R-:W-:Y:S01]  /*25c0*/  FMNMX R58, R77, R58, !PT ;  /* 0x0000003a4d3a7209 */ /* 0x000fe20007800000 */
[----:B------:R-:W-:-:S04]  /*25d0*/  IMAD.WIDE R158, R123, 0x2, R22 ;  /* 0x000000027b9e7825 */ /* 0x000fc800078e0216 */
[----:B0-----:R-:W-:Y:S01]  /*25e0*/  FMUL R155, R151, 1.4426950216293334961 ;  /* 0x3fb8aa3b979b7820 */ /* 0x001fe20000400000 */
[----:B------:R-:W-:Y:S01]  /*25f0*/  FMUL R151, R57, 1.4426950216293334961 ;  /* 0x3fb8aa3b39977820 */ /* 0x000fe20000400000 */
[----:B------:R-:W-:Y:S01]  /*2600*/  FMNMX R57, R45, R58, !PT ;  /* 0x0000003a2d397209 */ /* 0x000fe20007800000 */
[----:B------:R0:W-:Y:S01]  /*2610*/  MUFU.EX2 R29, R59 ;  /* 0x0000003b001d7308 */ /* 0x0001e20000000800 */
[----:B------:R-:W-:Y:S02]  /*2620*/  ISETP.GT.U32.AND P0, PT, R152, R127, PT ;  /* 0x0000007f9800720c */ /* 0x000fe40003f04070 */
[----:B------:R1:W5:Y:S01]  /*2630*/  LDG.E.U16 R152, desc[UR16][R158.64] ;  /* 0x000000109e987981 */ /* 0x000362000c1e1500 */
[----:B0-----:R-:W-:-:S04]  /*2640*/  FMNMX R59, R48, R57, !PT ;  /* 0x00000039303b7209 */ /* 0x001fc80007800000 */
[----:B-1----:R-:W-:-:S04]  /*2650*/  FMNMX R158, R28, R59, !PT ;  /* 0x0000003b1c9e7209 */ /* 0x002fc80007800000 */
[----:B------:R-:W-:-:S05]  /*2660*/  FMNMX R158, R133, R158, !PT ;  /* 0x0000009e859e7209 */ /* 0x000fca0007800000 */
[----:B------:R-:W0:Y:S01]  /*2670*/  SHFL.BFLY PT, R159, R158, 0x2, 0x1f ;  /* 0x0c401f009e9f7f89 */ /* 0x000e2200000e0000 */
[----:B------:R-:W-:-:S04]  /*2680*/  IMAD.WIDE R156, R123, 0x2, R20 ;  /* 0x000000027b9c7825 */ /* 0x000fc800078e0214 */
[--C-:B------:R-:W-:Y:S01]  /*2690*/  FADD R72, R72, -R56.reuse ;  /* 0x8000003848487221 */ /* 0x100fe20000000000 */
[--C-:B------:R-:W-:Y:S01]  /*26a0*/  FADD R70, R70, -R56.reuse ;  /* 0x8000003846467221 */ /* 0x100fe20000000000 */
[--C-:B------:R-:W-:Y:S01]  /*26b0*/  FADD R71, R71, -R56.reuse ;  /* 0x8000003847477221 */ /* 0x100fe20000000000 */
[--C-:B------:R-:W-:Y:S01]  /*26c0*/  FADD R65, R65, -R56.reuse ;  /* 0x8000003841417221 */ /* 0x100fe20000000000 */
[----:B------:R1:W5:Y:S01]  /*26d0*/  LDG.E.U16 R149, desc[UR16][R156.64] ;  /* 0x000000109c957981 */ /* 0x000362000c1e1500 */
[----:B------:R-:W-:Y:S01]  /*26e0*/  FMUL R62, R72, 1.4426950216293334961 ;  /* 0x3fb8aa3b483e7820 */ /* 0x000fe20000400000 */
[--C-:B------:R-:W-:Y:S01]  /*26f0*/  FADD R64, R64, -R56.reuse ;  /* 0x8000003840407221 */ /* 0x100fe20000000000 */
[----:B------:R-:W-:Y:S01]  /*2700*/  FMUL R58, R70, 1.4426950216293334961 ;  /* 0x3fb8aa3b463a7820 */ /* 0x000fe20000400000 */
[----:B------:R-:W-:Y:S01]  /*2710*/  FMUL R59, R71, 1.4426950216293334961 ;  /* 0x3fb8aa3b473b7820 */ /* 0x000fe20000400000 */
[--C-:B------:R-:W-:Y:S01]  /*2720*/  FADD R143, R143, -R56.reuse ;  /* 0x800000388f8f7221 */ /* 0x100fe20000000000 */
[----:B------:R-:W-:Y:S01]  /*2730*/  FADD R72, R146, -R56 ;  /* 0x8000003892487221 */ /* 0x000fe20000000000 */
[----:B------:R-:W-:Y:S01]  /*2740*/  FMUL R65, R65, 1.4426950216293334961 ;  /* 0x3fb8aa3b41417820 */ /* 0x000fe20000400000 */
[----:B------:R-:W-:-:S04]  /*2750*/  IMAD.WIDE R70, R123, 0x2, R14 ;  /* 0x000000027b467825 */ /* 0x000fc800078e020e */
[----:B------:R-:W-:Y:S01]  /*2760*/  FADD R145, R145, -R56 ;  /* 0x8000003891917221 */ /* 0x000fe20000000000 */
[----:B-1----:R-:W-:-:S04]  /*2770*/  IMAD.WIDE R156, R123, 0x2, R16 ;  /* 0x000000027b9c7825 */ /* 0x002fc800078e0210 */
[----:B------:R-:W-:Y:S01]  /*2780*/  FMUL R53, R64, 1.4426950216293334961 ;  /* 0x3fb8aa3b40357820 */ /* 0x000fe20000400000 */
[----:B------:R1:W-:Y:S01]  /*2790*/  MUFU.EX2 R57, R65 ;  /* 0x0000004100397308 */ /* 0x0003e20000000800 */
[----:B0-----:R-:W-:Y:S01]  /*27a0*/  FMNMX R146, R158, R159, !PT ;  /* 0x0000009f9e927209 */ /* 0x001fe20007800000 */
[----:B------:R-:W-:Y:S01]  /*27b0*/  IMAD.WIDE R158, R123, 0x2, R12 ;  /* 0x000000027b9e7825 */ /* 0x000fe200078e020c */
[----:B------:R0:W5:Y:S03]  /*27c0*/  LDG.E.U16 R156, desc[UR16][R156.64] ;  /* 0x000000109c9c7981 */ /* 0x000166000c1e1500 */
[----:B------:R-:W-:Y:S01]  /*27d0*/  FMUL R64, R143, 1.4426950216293334961 ;  /* 0x3fb8aa3b8f407820 */ /* 0x000fe20000400000 */
[----:B-1----:R-:W-:Y:S01]  /*27e0*/  FMUL R65, R145, 1.4426950216293334961 ;  /* 0x3fb8aa3b91417820 */ /* 0x002fe20000400000 */
[----:B------:R1:W5:Y:S04]  /*27f0*/  LDG.E.U16 R143, desc[UR16][R70.64] ;  /* 0x00000010468f7981 */ /* 0x000368000c1e1500 */
[----:B------:R1:W5:Y:S04]  /*2800*/  LDG.E.U16 R145, desc[UR16][R158.64] ;  /* 0x000000109e917981 */ /* 0x000368000c1e1500 */
[----:B0-----:R-:W0:Y:S01]  /*2810*/  SHFL.BFLY PT, R157, R146, 0x1, 0x1f ;  /* 0x0c201f00929d7f89 */ /* 0x001e2200000e0000 */
[--C-:B------:R-:W-:Y:S01]  /*2820*/  FADD R81, R81, -R56.reuse ;  /* 0x8000003851517221 */ /* 0x100fe20000000000 */
[----:B------:R-:W-:Y:S01]  /*2830*/  FMUL R160, R72, 1.4426950216293334961 ;  /* 0x3fb8aa3b48a07820 */ /* 0x000fe20000400000 */
[--C-:B------:R-:W-:Y:S01]  /*2840*/  FADD R82, R82, -R56.reuse ;  /* 0x8000003852527221 */ /* 0x100fe20000000000 */
[----:B------:R-:W-:Y:S01]  /*2850*/  FADD R83, R83, -R56 ;  /* 0x8000003853537221 */ /* 0x000fe20000000000 */
[----:B------:R-:W-:Y:S01]  /*2860*/  FMUL R72, R81, 1.4426950216293334961 ;  /* 0x3fb8aa3b51487820 */ /* 0x000fe20000400000 */
[----:B------:R-:W-:Y:S01]  /*2870*/  FMNMX R81, R25, R24, !PT ;  /* 0x0000001819517209 */ /* 0x000fe20007800000 */
[----:B------:R-:W-:Y:S01]  /*2880*/  FMUL R161, R82, 1.4426950216293334961 ;  /* 0x3fb8aa3b52a17820 */ /* 0x000fe20000400000 */
[----:B-1----:R1:W-:Y:S01]  /*2890*/  MUFU.EX2 R70, R160 ;  /* 0x000000a000467308 */ /* 0x0023e20000000800 */
[----:B------:R-:W-:Y:S01]  /*28a0*/  FADD R120, -R56, R120 ;  /* 0x0000007838787221 */ /* 0x000fe20000000100 */
[----:B------:R-:W-:Y:S01]  /*28b0*/  FMNMX R82, R86, R81, !PT ;  /* 0x0000005156527209 */ /* 0x000fe20007800000 */
[----:B------:R-:W-:Y:S01]  /*28c0*/  FMUL R50, R50, UR20 ;  /* 0x0000001432327c20 */ /* 0x000fe20008400000 */
[----:B------:R-:W-:Y:S01]  /*28d0*/  ISETP.GT.U32.AND.EX P5, PT, R73, RZ, PT, P5 ;  /* 0x000000ff4900720c */ /* 0x000fe20003fa4150 */
[----:B------:R-:W-:Y:S01]  /*28e0*/  BAR.SYNC.DEFER_BLOCKING 0x0 ;  /* 0x0000000000007b1d */ /* 0x000fe20000010000 */
[----:B-1----:R-:W-:Y:S01]  /*28f0*/  FMUL R160, R83, 1.4426950216293334961 ;  /* 0x3fb8aa3b53a07820 */ /* 0x002fe20000400000 */
[----:B------:R-:W-:-:S04]  /*2900*/  FMNMX R83, R31, R82, !PT ;  /* 0x000000521f537209 */ /* 0x000fc80007800000 */
[----:B------:R-:W-:Y:S02]  /*2910*/  FMNMX R82, R66, R83, !PT ;  /* 0x0000005342527209 */ /* 0x000fe40007800000 */
[----:B0-----:R-:W-:Y:S02]  /*2920*/  FMNMX R157, R146, R157, !PT ;  /* 0x0000009d929d7209 */ /* 0x001fe40007800000 */
[----:B------:R-:W-:Y:S01]  /*2930*/  FMNMX R83, R35, R82, !PT ;  /* 0x0000005223537209 */ /* 0x000fe20007800000 */
[----:B------:R-:W-:Y:S01]  /*2940*/  FMUL R159, R120, 1.4426950216293334961 ;  /* 0x3fb8aa3b789f7820 */ /* 0x000fe20000400000 */
[----:B------:R-:W-:Y:S02]  /*2950*/  FMNMX R82, R157, R124, !PT ;  /* 0x0000007c9d527209 */ /* 0x000fe40007800000 */
[----:B------:R-:W-:-:S03]  /*2960*/  FMNMX R120, R68, R83, !PT ;  /* 0x0000005344787209 */ /* 0x000fc60007800000 */
[----:B------:R-:W-:Y:S01]  /*2970*/  FADD R146, R141, -R82 ;  /* 0x800000528d927221 */ /* 0x000fe20000000000 */
[----:B------:R-:W-:-:S04]  /*2980*/  FMNMX R141, R39, R120, !PT ;  /* 0x00000078278d7209 */ /* 0x000fc80007800000 */
[----:B------:R-:W-:-:S04]  /*2990*/  FMNMX R141, R40, R141, !PT ;  /* 0x0000008d288d7209 */ /* 0x000fc80007800000 */
[----:B------:R-:W-:-:S04]  /*29a0*/  FMNMX R120, R76, R141, !PT ;  /* 0x0000008d4c787209 */ /* 0x000fc80007800000 */
[----:B------:R-:W-:Y:S01]  /*29b0*/  FMNMX R141, R79, R120, !PT ;  /* 0x000000784f8d7209 */ /* 0x000fe20007800000 */
[----:B------:R-:W-:-:S03]  /*29c0*/  FADD R140, R140, -R82 ;  /* 0x800000528c8c7221 */ /* 0x000fc60000000000 */
[----:B------:R-:W-:Y:S01]  /*29d0*/  FMNMX R120, R80, R141, !PT ;  /* 0x0000008d50787209 */ /* 0x000fe20007800000 */
[----:B------:R-:W-:Y:S01]  /*29e0*/  FMUL R157, R146, 1.4426950216293334961 ;  /* 0x3fb8aa3b929d7820 */ /* 0x000fe20000400000 */
[----:B------:R-:W-:Y:S02]  /*29f0*/  FMUL R146, R140, 1.4426950216293334961 ;  /* 0x3fb8aa3b8c927820 */ /* 0x000fe40000400000 */
[----:B------:R-:W-:Y:S01]  /*2a00*/  FMNMX R120, R147, R120, !PT ;  /* 0x0000007893787209 */ /* 0x000fe20007800000 */
[----:B------:R-:W-:-:S03]  /*2a10*/  FADD R140, R63, -R82 ;  /* 0x800000523f8c7221 */ /* 0x000fc60000000000 */
[----:B------:R-:W-:-:S04]  /*2a20*/  FMNMX R63, R49, R120, !PT ;  /* 0x00000078313f7209 */ /* 0x000fc80007800000 */
[----:B------:R-:W-:-:S04]  /*2a30*/  FMNMX R120, R52, R63, !PT ;  /* 0x0000003f34787209 */ /* 0x000fc80007800000 */
[----:B------:R-:W-:-:S05]  /*2a40*/  FMNMX R120, R87, R120, !PT ;  /* 0x0000007857787209 */ /* 0x000fca0007800000 */
[----:B------:R-:W0:Y:S01]  /*2a50*/  SHFL.BFLY PT, R141, R120, 0x2, 0x1f ;  /* 0x0c401f00788d7f89 */ /* 0x000e2200000e0000 */
[----:B------:R-:W-:-:S04]  /*2a60*/  FADD R36, R36, -R82 ;  /* 0x8000005224247221 */ /* 0x000fc80000000000 */
[----:B------:R-:W-:Y:S01]  /*2a70*/  FMUL R73, R36, 1.4426950216293334961 ;  /* 0x3fb8aa3b24497820 */ /* 0x000fe20000400000 */
[----:B------:R-:W-:Y:S01]  /*2a80*/  FADD R36, R74, -R82 ;  /* 0x800000524a247221 */ /* 0x000fe20000000000 */
[----:B------:R-:W-:-:S03]  /*2a90*/  ISETP.GT.U32.AND.EX P0, PT, R44, RZ, PT, P0 ;  /* 0x000000ff2c00720c */ /* 0x000fc60003f04100 */
[----:B------:R-:W-:Y:S01]  /*2aa0*/  FMUL R44, R36, 1.4426950216293334961 ;  /* 0x3fb8aa3b242c7820 */ /* 0x000fe20000400000 */
[--C-:B------:R-:W-:Y:S01]  /*2ab0*/  FADD R36, R75, -R82.reuse ;  /* 0x800000524b247221 */ /* 0x100fe20000000000 */
[----:B------:R-:W-:Y:S01]  /*2ac0*/  FADD R38, R38, -R82 ;  /* 0x8000005226267221 */ /* 0x000fe20000000000 */
[----:B------:R-:W-:Y:S02]  /*2ad0*/  ISETP.GT.U32.AND.EX P4, PT, R41, RZ, PT, P4 ;  /* 0x000000ff2900720c */ /* 0x000fe40003f84140 */
[----:B0-----:R-:W-:Y:S01]  /*2ae0*/  FMNMX R141, R120, R141, !PT ;  /* 0x0000008d788d7209 */ /* 0x001fe20007800000 */
[----:B------:R-:W-:-:S04]  /*2af0*/  FMUL R120, R36, 1.4426950216293334961 ;  /* 0x3fb8aa3b24787820 */ /* 0x000fc80000400000 */
[----:B------:R-:W0:Y:S01]  /*2b00*/  SHFL.BFLY PT, R36, R141, 0x1, 0x1f ;  /* 0x0c201f008d247f89 */ /* 0x000e2200000e0000 */
[----:B------:R-:W-:Y:S01]  /*2b10*/  FMUL R140, R140, 1.4426950216293334961 ;  /* 0x3fb8aa3b8c8c7820 */ /* 0x000fe20000400000 */
[----:B------:R-:W-:Y:S01]  /*2b20*/  FMUL R41, R38, 1.4426950216293334961 ;  /* 0x3fb8aa3b26297820 */ /* 0x000fe20000400000 */
[--C-:B------:R-:W-:Y:S01]  /*2b30*/  FADD R38, R78, -R82.reuse ;  /* 0x800000524e267221 */ /* 0x100fe20000000000 */
[----:B------:R-:W-:Y:S01]  /*2b40*/  ISETP.GT.U32.AND.EX P2, PT, R30, RZ, PT, P2 ;  /* 0x000000ff1e00720c */ /* 0x000fe20003f44120 */
[--C-:B------:R-:W-:Y:S01]  /*2b50*/  FADD R30, R28, -R82.reuse ;  /* 0x800000521c1e7221 */ /* 0x100fe20000000000 */
[--C-:B------:R-:W-:Y:S01]  /*2b60*/  FADD R63, R32, -R82.reuse ;  /* 0x80000052203f7221 */ /* 0x100fe20000000000 */
[----:B------:R-:W-:Y:S01]  /*2b70*/  FMNMX R28, R26, R27, !PT ;  /* 0x0000001b1a1c7209 */ /* 0x000fe20007800000 */
[----:B------:R1:W-:Y:S03]  /*2b80*/  MUFU.EX2 R32, R140 ;  /* 0x0000008c00207308 */ /* 0x0003e60000000800 */
[----:B------:R-:W-:Y:S01]  /*2b90*/  FMNMX R28, R85, R28, !PT ;  /* 0x0000001c551c7209 */ /* 0x000fe20007800000 */
[----:B-1----:R-:W-:Y:S01]  /*2ba0*/  FMUL R140, R38, 1.4426950216293334961 ;  /* 0x3fb8aa3b268c7820 */ /* 0x002fe20000400000 */
[----:B------:R-:W-:-:S03]  /*2bb0*/  FADD R38, R77, -R82 ;  /* 0x800000524d267221 */ /* 0x000fc60000000000 */
[----:B------:R1:W-:Y:S01]  /*2bc0*/  MUFU.EX2 R74, R41 ;  /* 0x00000029004a7308 */ /* 0x0003e20000000800 */
[--C-:B------:R-:W-:Y:S01]  /*2bd0*/  FADD R144, R144, -R82.reuse ;  /* 0x8000005290907221 */ /* 0x100fe20000000000 */
[----:B------:R-:W-:Y:S01]  /*2be0*/  FMUL R38, R38, 1.4426950216293334961 ;  /* 0x3fb8aa3b26267820 */ /* 0x000fe20000400000 */
[----:B------:R-:W-:Y:S02]  /*2bf0*/  ISETP.GT.U32.AND.EX P6, PT, R60, RZ, PT, P6 ;  /* 0x000000ff3c00720c */ /* 0x000fe40003fc4160 */
[----:B------:R-:W-:Y:S01]  /*2c00*/  FMUL R144, R144, 1.4426950216293334961 ;  /* 0x3fb8aa3b90907820 */ /* 0x000fe20000400000 */
[----:B-1----:R-:W-:Y:S02]  /*2c10*/  FMNMX R41, R61, R28, !PT ;  /* 0x0000001c3d297209 */ /* 0x002fe40007800000 */
[----:B------:R1:W-:Y:S01]  /*2c20*/  MUFU.EX2 R60, R38 ;  /* 0x00000026003c7308 */ /* 0x0003e20000000800 */
[----:B------:R-:W-:Y:S01]  /*2c30*/  FADD R45, R45, -R82 ;  /* 0x800000522d2d7221 */ /* 0x000fe20000000000 */
[----:B------:R-:W-:-:S02]  /*2c40*/  FMNMX R28, R34, R41, !PT ;  /* 0x00000029221c7209 */ /* 0x000fc40007800000 */
[----:B0-----:R-:W-:Y:S01]  /*2c50*/  FMNMX R36, R141, R36, !PT ;  /* 0x000000248d247209 */ /* 0x001fe20007800000 */
[----:B-1----:R-:W-:Y:S01]  /*2c60*/  FMUL R38, R30, 1.4426950216293334961 ;  /* 0x3fb8aa3b1e267820 */ /* 0x002fe20000400000 */
[----:B------:R-:W-:Y:S02]  /*2c70*/  FADD R30, R133, -R82 ;  /* 0x80000052851e7221 */ /* 0x000fe40000000000 */
[----:B------:R0:W-:Y:S01]  /*2c80*/  MUFU.EX2 R158, R144 ;  /* 0x00000090009e7308 */ /* 0x0001e20000000800 */
[----:B------:R-:W-:Y:S02]  /*2c90*/  ISETP.GT.U32.AND.EX P1, PT, R148, RZ, PT, P1 ;  /* 0x000000ff9400720c */ /* 0x000fe40003f24110 */
[----:B------:R-:W-:Y:S01]  /*2ca0*/  FMNMX R28, R67, R28, !PT ;  /* 0x0000001c431c7209 */ /* 0x000fe20007800000 */
[----:B------:R-:W-:Y:S01]  /*2cb0*/  FMUL R148, R30, 1.4426950216293334961 ;  /* 0x3fb8aa3b1e947820 */ /* 0x000fe20000400000 */
[----:B------:R-:W-:Y:S01]  /*2cc0*/  FMUL R45, R45, 1.4426950216293334961 ;  /* 0x3fb8aa3b2d2d7820 */ /* 0x000fe20000400000 */
[----:B------:R-:W-:Y:S01]  /*2cd0*/  FADD R30, -R82, R124 ;  /* 0x0000007c521e7221 */ /* 0x000fe20000000100 */
[----:B------:R-:W-:Y:S01]  /*2ce0*/  FMNMX R141, R36, R125, !PT ;  /* 0x0000007d248d7209 */ /* 0x000fe20007800000 */
[----:B0-----:R-:W-:Y:S01]  /*2cf0*/  FMUL R144, R63, 1.4426950216293334961 ;  /* 0x3fb8aa3b3f907820 */ /* 0x001fe20000400000 */
[----:B------:R-:W-:Y:S01]  /*2d00*/  FADD R63, R33, -R82 ;  /* 0x80000052213f7221 */ /* 0x000fe20000000000 */
[----:B------:R-:W-:Y:S01]  /*2d10*/  FMNMX R28, R69, R28, !PT ;  /* 0x0000001c451c7209 */ /* 0x000fe20007800000 */
[----:B------:R-:W-:Y:S01]  /*2d20*/  MUFU.EX2 R78, R120 ;  /* 0x00000078004e7308 */ /* 0x000fe20000000800 */
[----:B------:R-:W-:-:S07]  /*2d30*/  FMUL R41, R46, UR20 ;  /* 0x000000142e297c20 */ /* 0x000fce0008400000 */
[----:B------:R0:W-:Y:S08]  /*2d40*/  MUFU.EX2 R33, R144 ;  /* 0x0000009000217308 */ /* 0x0001f00000000800 */
[----:B------:R1:W-:Y:S01]  /*2d50*/  MUFU.EX2 R120, R45 ;  /* 0x0000002d00787308 */ /* 0x0003e20000000800 */
[----:B0-----:R-:W-:Y:S01]  /*2d60*/  FMUL R144, R30, 1.4426950216293334961 ;  /* 0x3fb8aa3b1e907820 */ /* 0x001fe20000400000 */
[----:B------:R-:W-:Y:S01]  /*2d70*/  FADD R30, R25, -R141 ;  /* 0x8000008d191e7221 */ /* 0x000fe20000000000 */
[----:B------:R-:W-:Y:S01]  /*2d80*/  FMNMX R25, R37, R28, !PT ;  /* 0x0000001c25197209 */ /* 0x000fe20007800000 */
[----:B-1----:R-:W-:-:S02]  /*2d90*/  FMUL R45, R43, UR20 ;  /* 0x000000142b2d7c20 */ /* 0x002fc40008400000 */
[----:B------:R-:W-:Y:S01]  /*2da0*/  FMUL R28, R30, 1.4426950216293334961 ;  /* 0x3fb8aa3b1e1c7820 */ /* 0x000fe20000400000 */
[----:B------:R-:W-:Y:S01]  /*2db0*/  FMNMX R30, R42, R25, !PT ;  /* 0x000000192a1e7209 */ /* 0x000fe20007800000 */
[----:B------:R0:W-:Y:S01]  /*2dc0*/  MUFU.EX2 R75, R44 ;  /* 0x0000002c004b7308 */ /* 0x0001e20000000800 */
[----:B------:R-:W-:Y:S01]  /*2dd0*/  FSEL R45, R45, -INF , !P3 ;  /* 0xff8000002d2d7808 */ /* 0x000fe20005800000 */
[----:B------:R-:W-:Y:S01]  /*2de0*/  FADD R48, R48, -R82 ;  /* 0x8000005230307221 */ /* 0x000fe20000000000 */
[----:B------:R-:W-:Y:S02]  /*2df0*/  FSEL R41, R41, -INF , !P5 ;  /* 0xff80000029297808 */ /* 0x000fe40006800000 */
[----:B------:R-:W-:Y:S01]  /*2e00*/  FMNMX R30, R45, R30, !PT ;  /* 0x0000001e2d1e7209 */ /* 0x000fe20007800000 */
[----:B0-----:R-:W-:Y:S01]  /*2e10*/  FMUL R44, R47, UR20 ;  /* 0x000000142f2c7c20 */ /* 0x001fe20008400000 */
[----:B------:R-:W-:Y:S01]  /*2e20*/  FMUL R48, R48, 1.4426950216293334961 ;  /* 0x3fb8aa3b30307820 */ /* 0x000fe20000400000 */
[----:B------:R-:W-:Y:S01]  /*2e30*/  FADD R24, R24, -R141 ;  /* 0x8000008d18187221 */ /* 0x000fe20000000000 */
[----:B------:R-:W-:Y:S01]  /*2e40*/  FMNMX R47, R41, R30, !PT ;  /* 0x0000001e292f7209 */ /* 0x000fe20007800000 */
[----:B------:R-:W-:Y:S01]  /*2e50*/  MUFU.EX2 R77, R140 ;  /* 0x0000008c004d7308 */ /* 0x000fe20000000800 */
[----:B------:R-:W-:Y:S01]  /*2e60*/  FSEL R44, R44, -INF , !P4 ;  /* 0xff8000002c2c7808 */ /* 0x000fe20006000000 */
[----:B------:R-:W-:-:S03]  /*2e70*/  FMUL R43, R51, UR20 ;  /* 0x00000014332b7c20 */ /* 0x000fc60008400000 */
[----:B------:R-:W-:-:S03]  /*2e80*/  FMNMX R47, R44, R47, !PT ;  /* 0x0000002f2c2f7209 */ /* 0x000fc60007800000 */
[----:B------:R0:W-:Y:S01]  /*2e90*/  MUFU.EX2 R140, R48 ;  /* 0x00000030008c7308 */ /* 0x0001e20000000800 */
[----:B------:R-:W-:Y:S01]  /*2ea0*/  FMUL R25, R54, UR20 ;  /* 0x0000001436197c20 */ /* 0x000fe20008400000 */
[----:B------:R-:W-:Y:S01]  /*2eb0*/  FSEL R43, R43, -INF , !P6 ;  /* 0xff8000002b2b7808 */ /* 0x000fe20007000000 */
[----:B0-----:R-:W-:Y:S01]  /*2ec0*/  FMUL R48, R24, 1.4426950216293334961 ;  /* 0x3fb8aa3b18307820 */ /* 0x001fe20000400000 */
[----:B------:R-:W-:-:S04]  /*2ed0*/  FSEL R24, R50, -INF , !P0 ;  /* 0xff80000032187808 */ /* 0x000fc80004000000 */
[----:B------:R0:W-:Y:S01]  /*2ee0*/  MUFU.EX2 R133, R38 ;  /* 0x0000002600857308 */ /* 0x0001e20000000800 */
[----:B------:R-:W-:Y:S02]  /*2ef0*/  FMNMX R36, R24, R47, !PT ;  /* 0x0000002f18247209 */ /* 0x000fe40007800000 */
[----:B------:R-:W-:Y:S02]  /*2f00*/  FSEL R25, R25, -INF , !P1 ;  /* 0xff80000019197808 */ /* 0x000fe40004800000 */
[----:B------:R-:W-:Y:S01]  /*2f10*/  FMNMX R36, R43, R36, !PT ;  /* 0x000000242b247209 */ /* 0x000fe20007800000 */
[----:B0-----:R-:W-:Y:S01]  /*2f20*/  FMUL R38, R55, UR20 ;  /* 0x0000001437267c20 */ /* 0x001fe20008400000 */
[----:B------:R-:W-:Y:S02]  /*2f30*/  FADD R46, R31, -R141 ;  /* 0x8000008d1f2e7221 */ /* 0x000fe40000000000 */
[----:B------:R-:W-:Y:S01]  /*2f40*/  FMNMX R47, R25, R36, !PT ;  /* 0x00000024192f7209 */ /* 0x000fe20007800000 */
[----:B------:R0:W-:Y:S01]  /*2f50*/  MUFU.EX2 R30, R48 ;  /* 0x00000030001e7308 */ /* 0x0001e20000000800 */
[----:B------:R-:W-:Y:S01]  /*2f60*/  FSEL R38, R38, -INF , !P2 ;  /* 0xff80000026267808 */ /* 0x000fe20005000000 */
[----:B0-----:R-:W-:-:S03]  /*2f70*/  FMUL R48, R46, 1.4426950216293334961 ;  /* 0x3fb8aa3b2e307820 */ /* 0x001fc60000400000 */
[----:B------:R-:W-:Y:S01]  /*2f80*/  FMNMX R46, R38, R47, !PT ;  /* 0x0000002f262e7209 */ /* 0x000fe20007800000 */
[----:B------:R-:W-:-:S04]  /*2f90*/  FADD R47, R35, -R141 ;  /* 0x8000008d232f7221 */ /* 0x000fc80000000000 */
[----:B------:R-:W0:Y:S01]  /*2fa0*/  SHFL.BFLY PT, R35, R46, 0x2, 0x1f ;  /* 0x0c401f002e237f89 */ /* 0x000e2200000e0000 */
[--C-:B------:R-:W-:Y:S01]  /*2fb0*/  FADD R39, R39, -R141.reuse ;  /* 0x8000008d27277221 */ /* 0x100fe20000000000 */
[----:B------:R1:W-:Y:S01]  /*2fc0*/  MUFU.EX2 R124, R148 ;  /* 0x00000094007c7308 */ /* 0x0003e20000000800 */
[----:B------:R-:W-:Y:S01]  /*2fd0*/  FADD R86, R86, -R141 ;  /* 0x8000008d56567221 */ /* 0x000fe20000000000 */
[----:B------:R-:W-:Y:S01]  /*2fe0*/  FMUL R50, R47, 1.4426950216293334961 ;  /* 0x3fb8aa3b2f327820 */ /* 0x000fe20000400000 */
[----:B0-----:R-:W-:-:S05]  /*2ff0*/  FMNMX R46, R46, R35, !PT ;  /* 0x000000232e2e7209 */ /* 0x001fca0007800000 */
[----:B------:R-:W0:Y:S01]  /*3000*/  SHFL.BFLY PT, R35, R46, 0x1, 0x1f ;  /* 0x0c201f002e237f89 */ /* 0x000e2200000e0000 */
[----:B-1----:R-:W-:Y:S01]  /*3010*/  FMUL R148, R39, 1.4426950216293334961 ;  /* 0x3fb8aa3b27947820 */ /* 0x002fe20000400000 */
[--C-:B------:R-:W-:Y:S01]  /*3020*/  FADD R47, R68, -R141.reuse ;  /* 0x8000008d442f7221 */ /* 0x100fe20000000000 */
[--C-:B------:R-:W-:Y:S01]  /*3030*/  FADD R39, R76, -R141.reuse ;  /* 0x8000008d4c277221 */ /* 0x100fe20000000000 */
[----:B------:R-:W-:Y:S01]  /*3040*/  FMUL R86, R86, 1.4426950216293334961 ;  /* 0x3fb8aa3b56567820 */ /* 0x000fe20000400000 */
[----:B------:R1:W-:Y:S01]  /*3050*/  MUFU.EX2 R36, R48 ;  /* 0x0000003000247308 */ /* 0x0003e20000000800 */
[----:B------:R-:W-:Y:S01]  /*3060*/  FMUL R47, R47, 1.4426950216293334961 ;  /* 0x3fb8aa3b2f2f7820 */ /* 0x000fe20000400000 */
[----:B------:R-:W-:Y:S01]  /*3070*/  FADD R150, R150, -R56 ;  /* 0x8000003896967221 */ /* 0x000fe20000000000 */
[----:B-1----:R-:W-:Y:S01]  /*3080*/  FMUL R48, R39, 1.4426950216293334961 ;  /* 0x3fb8aa3b27307820 */ /* 0x002fe20000400000 */
[----:B------:R-:W-:-:S04]  /*3090*/  FADD R39, R79, -R141 ;  /* 0x8000008d4f277221 */ /* 0x000fc80000000000 */
[----:B------:R-:W-:Y:S01]  /*30a0*/  MUFU.EX2 R31, R86 ;  /* 0x00000056001f7308 */ /* 0x000fe20000000800 */
[----:B------:R-:W-:-:S07]  /*30b0*/  FMUL R150, R150, 1.4426950216293334961 ;  /* 0x3fb8aa3b96967820 */ /* 0x000fce0000400000 */
[----:B------:R1:W-:Y:S01]  /*30c0*/  MUFU.EX2 R86, R47 ;  /* 0x0000002f00567308 */ /* 0x0003e20000000800 */
[----:B0-----:R-:W-:Y:S01]  /*30d0*/  FMNMX R35, R46, R35, !PT ;  /* 0x000000232e237209 */ /* 0x001fe20007800000 */
[----:B-1----:R-:W-:Y:S01]  /*30e0*/  FMUL R47, R39, 1.4426950216293334961 ;  /* 0x3fb8aa3b272f7820 */ /* 0x002fe20000400000 */
[----:B------:R-:W-:-:S05]  /*30f0*/  FADD R39, R80, -R141 ;  /* 0x8000008d50277221 */ /* 0x000fca0000000000 */
[----:B------:R0:W-:Y:S01]  /*3100*/  MUFU.EX2 R71, R161 ;  /* 0x000000a100477308 */ /* 0x0001e20000000800 */
[----:B----4-:R1:W-:Y:S07]  /*3110*/  STS.U16 [R7+UR13+0x1000], R154 ;  /* 0x0010009a07007988 */ /* 0x0103ee000800040d */
[----:B------:R4:W-:Y:S01]  /*3120*/  MUFU.EX2 R68, R50 ;  /* 0x0000003200447308 */ /* 0x0009e20000000800 */
[----:B0-----:R-:W-:Y:S01]  /*3130*/  FMNMX R161, R35, R126, !PT ;  /* 0x0000007e23a17209 */ /* 0x001fe20007800000 */
[----:B------:R-:W-:Y:S01]  /*3140*/  FADD R35, -R141, R125 ;  /* 0x0000007d8d237221 */ /* 0x000fe20000000100 */
[----:B---3--:R0:W-:Y:S03]  /*3150*/  STS.U16 [R7+UR13+0x1400], R142 ;  /* 0x0014008e07007988 */ /* 0x0081e6000800040d */
[----:B------:R-:W-:-:S02]  /*3160*/  FADD R26, R26, -R161 ;  /* 0x800000a11a1a7221 */ /* 0x000fc40000000000 */
[----:B------:R-:W-:Y:S01]  /*3170*/  MUFU.EX2 R150, R150 ;  /* 0x0000009600967308 */ /* 0x000fe20000000800 */
[----:B----4-:R-:W-:Y:S01]  /*3180*/  FMUL R50, R39, 1.4426950216293334961 ;  /* 0x3fb8aa3b27327820 */ /* 0x010fe20000400000 */
[----:B------:R-:W-:Y:S01]  /*3190*/  FADD R39, R147, -R141 ;  /* 0x8000008d93277221 */ /* 0x000fe20000000000 */
[----:B--2---:R-:W-:Y:S05]  /*31a0*/  STS.U16 [R130+UR13+0x1100], R153 ;  /* 0x0011009982007988 */ /* 0x004fea000800040d */
[----:B------:R-:W2:Y:S01]  /*31b0*/  MUFU.EX2 R155, R155 ;  /* 0x0000009b009b7308 */ /* 0x000ea20000000800 */
[----:B-----5:R-:W-:Y:S01]  /*31c0*/  STS.U16 [R130+UR13+0x1500], R156 ;  /* 0x0015009c82007988 */ /* 0x020fe2000800040d */
[----:B------:R-:W-:Y:S01]  /*31d0*/  FMUL R162, R35, 1.4426950216293334961 ;  /* 0x3fb8aa3b23a27820 */ /* 0x000fe20000400000 */
[----:B------:R-:W-:-:S02]  /*31e0*/  FMUL R35, R26, 1.4426950216293334961 ;  /* 0x3fb8aa3b1a237820 */ /* 0x000fc40000400000 */
[----:B------:R-:W-:Y:S03]  /*31f0*/  STS.U16 [R131+UR13+0x1200], R152 ;  /* 0x0012009883007988 */ /* 0x000fe6000800040d */
[----:B------:R3:W-:Y:S01]  /*3200*/  MUFU.EX2 R83, R159 ;  /* 0x0000009f00537308 */ /* 0x0007e20000000800 */
[----:B------:R4:W-:Y:S01]  /*3210*/  STS.U16 [R131+UR13+0x1600], R143 ;  /* 0x0016008f83007988 */ /* 0x0009e2000800040d */
[--C-:B------:R-:W-:Y:S01]  /*3220*/  FADD R26, R34, -R161.reuse ;  /* 0x800000a1221a7221 */ /* 0x100fe20000000000 */
[----:B------:R-:W-:Y:S02]  /*3230*/  FADD R42, R42, -R161 ;  /* 0x800000a12a2a7221 */ /* 0x000fe40000000000 */
[----:B------:R-:W-:Y:S03]  /*3240*/  STS.U16 [R132+UR13+0x1300], R149 ;  /* 0x0013009584007988 */ /* 0x000fe6000800040d */
[----:B------:R-:W5:Y:S01]  /*3250*/  MUFU.EX2 R151, R151 ;  /* 0x0000009700977308 */ /* 0x000f620000000800 */
[----:B---3--:R-:W-:Y:S01]  /*3260*/  FMUL R159, R39, 1.4426950216293334961 ;  /* 0x3fb8aa3b279f7820 */ /* 0x008fe20000400000 */
[----:B------:R-:W-:Y:S01]  /*3270*/  FADD R39, R87, -R141 ;  /* 0x8000008d57277221 */ /* 0x000fe20000000000 */
[----:B------:R3:W-:Y:S01]  /*3280*/  STS.U16 [R132+UR13+0x1700], R145 ;  /* 0x0017009184007988 */ /* 0x0007e2000800040d */
[--C-:B------:R-:W-:Y:S01]  /*3290*/  FADD R61, R61, -R161.reuse ;  /* 0x800000a13d3d7221 */ /* 0x100fe20000000000 */
[----:B------:R1:W-:Y:S06]  /*32a0*/  MEMBAR.ALL.CTA ;  /* 0x0000000000007992 */ /* 0x0003ec0000008000 */
[----:B-1----:R-:W1:Y:S01]  /*32b0*/  FENCE.VIEW.ASYNC.S ;  /* 0x00000000000073c6 */ /* 0x002e620000000000 */
[----:B------:R-:W-:Y:S01]  /*32c0*/  FMUL R46, R39, 1.4426950216293334961 ;  /* 0x3fb8aa3b272e7820 */ /* 0x000fe20000400000 */
[----:B------:R-:W-:Y:S01]  /*32d0*/  FMUL R26, R26, 1.4426950216293334961 ;  /* 0x3fb8aa3b1a1a7820 */ /* 0x000fe20000400000 */
[----:B------:R-:W-:Y:S01]  /*32e0*/  FADD R37, R37, -R161 ;  /* 0x800000a125257221 */ /* 0x000fe20000000000 */
[----:B------:R-:W-:Y:S01]  /*32f0*/  FMUL R42, R42, 1.4426950216293334961 ;  /* 0x3fb8aa3b2a2a7820 */ /* 0x000fe20000400000 */
[----:B------:R0:W-:Y:S01]  /*3300*/  MUFU.EX2 R125, R46 ;  /* 0x0000002e007d7308 */ /* 0x0001e20000000800 */
[----:B------:R-:W-:Y:S01]  /*3310*/  FADD R40, R40, -R141 ;  /* 0x8000008d28287221 */ /* 0x000fe20000000000 */
[----:B------:R-:W-:Y:S01]  /*3320*/  FMUL R37, R37, 1.4426950216293334961 ;  /* 0x3fb8aa3b25257820 */ /* 0x000fe20000400000 */
[----:B------:R-:W-:-:S05]  /*3330*/  FADD R27, R27, -R161 ;  /* 0x800000a11b1b7221 */ /* 0x000fca0000000000 */
[----:B------:R-:W4:Y:S01]  /*3340*/  MUFU.EX2 R157, R157 ;  /* 0x0000009d009d7308 */ /* 0x000f220000000800 */
[----:B0-----:R-:W-:Y:S01]  /*3350*/  FMUL R46, R61, 1.4426950216293334961 ;  /* 0x3fb8aa3b3d2e7820 */ /* 0x001fe20000400000 */
[----:B------:R-:W-:Y:S01]  /*3360*/  FMUL R40, R40, 1.4426950216293334961 ;  /* 0x3fb8aa3b28287820 */ /* 0x000fe20000400000 */
[----:B------:R-:W-:-:S05]  /*3370*/  FADD R85, R85, -R161 ;  /* 0x800000a155557221 */ /* 0x000fca0000000000 */
[----:B------:R0:W-:Y:S01]  /*3380*/  MUFU.EX2 R61, R26 ;  /* 0x0000001a003d7308 */ /* 0x0001e20000000800 */
[----:B------:R-:W-:Y:S01]  /*3390*/  FMUL R27, R27, 1.4426950216293334961 ;  /* 0x3fb8aa3b1b1b7820 */ /* 0x000fe20000400000 */
[----:B------:R-:W-:-:S06]  /*33a0*/  FADD R41, R41, -R161 ;  /* 0x800000a129297221 */ /* 0x000fcc0000000000 */
[----:B------:R2:W-:Y:S01]  /*33b0*/  MUFU.EX2 R164, R42 ;  /* 0x0000002a00a47308 */ /* 0x0005e20000000800 */
[----:B0-----:R-:W-:Y:S01]  /*33c0*/  FADD R26, R25, -R161 ;  /* 0x800000a1191a7221 */ /* 0x001fe20000000000 */
[----:B------:R-:W-:-:S06]  /*33d0*/  FMUL R39, R85, 1.4426950216293334961 ;  /* 0x3fb8aa3b55277820 */ /* 0x000fcc0000400000 */
[----:B------:R-:W0:Y:S01]  /*33e0*/  MUFU.EX2 R146, R146 ;  /* 0x0000009200927308 */ /* 0x000e220000000800 */
[----:B--2---:R-:W-:Y:S01]  /*33f0*/  FADD R42, R150, R155 ;  /* 0x0000009b962a7221 */ /* 0x004fe20000000000 */
[----:B------:R-:W-:-:S03]  /*3400*/  FADD R84, R84, -R56 ;  /* 0x8000003854547221 */ /* 0x000fc60000000000 */
[----:B------:R-:W-:-:S03]  /*3410*/  FADD R42, R29, R42 ;  /* 0x0000002a1d2a7221 */ /* 0x000fc60000000000 */
[----:B------:R2:W-:Y:S01]  /*3420*/  MUFU.EX2 R165, R37 ;  /* 0x0000002500a57308 */ /* 0x0005e20000000800 */
[----:B------:R-:W-:Y:S01]  /*3430*/  FADD R66, R66, -R141 ;  /* 0x8000008d42427221 */ /* 0x000fe20000000000 */
[--C-:B------:R-:W-:Y:S01]  /*3440*/  FADD R67, R67, -R161.reuse ;  /* 0x800000a143437221 */ /* 0x100fe20000000000 */
[----:B------:R-:W-:Y:S01]  /*3450*/  FADD R69, R69, -R161 ;  /* 0x800000a145457221 */ /* 0x000fe20000000000 */
[C---:B-----5:R-:W-:Y:S01]  /*3460*/  FADD R42, R151.reuse, R42 ;  /* 0x0000002a972a7221 */ /* 0x060fe20000000000 */
[----:B--2---:R-:W-:Y:S01]  /*3470*/  FMUL R37, R26, 1.4426950216293334961 ;  /* 0x3fb8aa3b1a257820 */ /* 0x004fe20000400000 */
[----:B------:R-:W-:Y:S01]  /*3480*/  F2FP.F16.F32.PACK_AB R26, R151, R29 ;  /* 0x0000001d971a723e */ /* 0x000fe200000000ff */
[----:B------:R-:W-:Y:S01]  /*3490*/  FADD R29, -R161, R126 ;  /* 0x0000007ea11d7221 */ /* 0x000fe20000000100 */
[----:B------:R-:W2:Y:S01]  /*34a0*/  MUFU.EX2 R28, R28 ;  /* 0x0000001c001c7308 */ /* 0x000ea20000000800 */
[--C-:B------:R-:W-:Y:S01]  /*34b0*/  FADD R49, R49, -R141.reuse ;  /* 0x8000008d31317221 */ /* 0x100fe20000000000 */
[----:B------:R-:W-:Y:S01]  /*34c0*/  FADD R52, R52, -R141 ;  /* 0x8000008d34347221 */ /* 0x000fe20000000000 */
[--C-:B------:R-:W-:Y:S01]  /*34d0*/  FADD R45, R45, -R161.reuse ;  /* 0x800000a12d2d7221 */ /* 0x100fe20000000000 */
[----:B------:R-:W-:Y:S01]  /*34e0*/  FMUL R41, R41, 1.4426950216293334961 ;  /* 0x3fb8aa3b29297820 */ /* 0x000fe20000400000 */
[--C-:B------:R-:W-:Y:S01]  /*34f0*/  FADD R44, R44, -R161.reuse ;  /* 0x800000a12c2c7221 */ /* 0x100fe20000000000 */
[----:B------:R-:W-:-:S02]  /*3500*/  FADD R24, R24, -R161 ;  /* 0x800000a118187221 */ /* 0x000fc40000000000 */
[----:B------:R-:W-:Y:S01]  /*3510*/  MUFU.EX2 R76, R40 ;  /* 0x00000028004c7308 */ /* 0x000fe20000000800 */
[--C-:B------:R-:W-:Y:S01]  /*3520*/  FADD R43, R43, -R161.reuse ;  /* 0x800000a12b2b7221 */ /* 0x100fe20000000000 */
[----:B------:R-:W-:Y:S01]  /*3530*/  FADD R38, R38, -R161 ;  /* 0x800000a126267221 */ /* 0x000fe20000000000 */
[----:B------:R-:W-:Y:S01]  /*3540*/  FMUL R151, R29, 1.4426950216293334961 ;  /* 0x3fb8aa3b1d977820 */ /* 0x000fe20000400000 */
[----:B------:R-:W-:Y:S01]  /*3550*/  FMUL R84, R84, 1.4426950216293334961 ;  /* 0x3fb8aa3b54547820 */ /* 0x000fe20000400000 */
[----:B------:R-:W-:-:S03]  /*3560*/  FMUL R63, R63, 1.4426950216293334961 ;  /* 0x3fb8aa3b3f3f7820 */ /* 0x000fc60000400000 */
[----:B------:R-:W-:Y:S01]  /*3570*/  MUFU.EX2 R35, R35 ;  /* 0x0000002300237308 */ /* 0x000fe20000000800 */
[----:B------:R-:W-:Y:S01]  /*3580*/  FMUL R66, R66, 1.4426950216293334961 ;  /* 0x3fb8aa3b42427820 */ /* 0x000fe20000400000 */
[----:B------:R-:W-:Y:S01]  /*3590*/  FMUL R67, R67, 1.4426950216293334961 ;  /* 0x3fb8aa3b43437820 */ /* 0x000fe20000400000 */
[----:B------:R-:W-:-:S05]  /*35a0*/  FMUL R69, R69, 1.4426950216293334961 ;  /* 0x3fb8aa3b45457820 */ /* 0x000fca0000400000 */
[----:B------:R5:W1:Y:S01]  /*35b0*/  MUFU.EX2 R40, R27 ;  /* 0x0000001b00287308 */ /* 0x000a620000000800 */
[----:B------:R-:W-:Y:S01]  /*35c0*/  FMUL R49, R49, 1.4426950216293334961 ;  /* 0x3fb8aa3b31317820 */ /* 0x000fe20000400000 */
[----:B------:R-:W-:Y:S01]  /*35d0*/  FMUL R52, R52, 1.4426950216293334961 ;  /* 0x3fb8aa3b34347820 */ /* 0x000fe20000400000 */
[----:B------:R-:W-:Y:S01]  /*35e0*/  FMUL R45, R45, 1.4426950216293334961 ;  /* 0x3fb8aa3b2d2d7820 */ /* 0x000fe20000400000 */
[----:B------:R-:W-:Y:S01]  /*35f0*/  FMUL R44, R44, 1.4426950216293334961 ;  /* 0x3fb8aa3b2c2c7820 */ /* 0x000fe20000400000 */
[----:B------:R-:W-:Y:S01]  /*3600*/  FMUL R43, R43, 1.4426950216293334961 ;  /* 0x3fb8aa3b2b2b7820 */ /* 0x000fe20000400000 */
[----:B------:R-:W-:Y:S02]  /*3610*/  FMUL R38, R38, 1.4426950216293334961 ;  /* 0x3fb8aa3b26267820 */ /* 0x000fe40000400000 */
[----:B------:R-:W1:Y:S01]  /*3620*/  MUFU.EX2 R39, R39 ;  /* 0x0000002700277308 */ /* 0x000e620000000800 */
[----:B-----5:R-:W-:-:S07]  /*3630*/  FMUL R27, R24, 1.4426950216293334961 ;  /* 0x3fb8aa3b181b7820 */ /* 0x020fce0000400000 */
[----:B------:R4:W-:Y:S08]  /*3640*/  MUFU.EX2 R85, R41 ;  /* 0x0000002900557308 */ /* 0x0009f00000000800 */
[----:B------:R-:W5:Y:S01]  /*3650*/  MUFU.EX2 R144, R144 ;  /* 0x0000009000907308 */ /* 0x000f620000000800 */
[----:B----4-:R-:W-:-:S04]  /*3660*/  FADD R41, R157, R158 ;  /* 0x0000009e9d297221 */ /* 0x010fc80000000000 */
[----:B0-----:R-:W-:-:S03]  /*3670*/  FADD R41, R146, R41 ;  /* 0x0000002992297221 */ /* 0x001fc60000000000 */
[----:B------:R-:W0:Y:S08]  /*3680*/  MUFU.EX2 R162, R162 ;  /* 0x000000a200a27308 */ /* 0x000e300000000800 */
[----:B------:R-:W4:Y:S08]  /*3690*/  MUFU.EX2 R151, R151 ;  /* 0x0000009700977308 */ /* 0x000f300000000800 */
[----:B------:R-:W-:Y:S08]  /*36a0*/  MUFU.EX2 R53, R53 ;  /* 0x0000003500357308 */ /* 0x000ff00000000800 */
[----:B------:R-:W-:Y:S08]  /*36b0*/  MUFU.EX2 R81, R160 ;  /* 0x000000a000517308 */ /* 0x000ff00000000800 */
[----:B------:R-:W4:Y:S08]  /*36c0*/  MUFU.EX2 R34, R46 ;  /* 0x0000002e00227308 */ /* 0x000f300000000800 */
[----:B------:R-:W-:Y:S08]  /*36d0*/  MUFU.EX2 R58, R58 ;  /* 0x0000003a003a7308 */ /* 0x000ff00000000800 */
[----:B------:R-:W-:Y:S08]  /*36e0*/  MUFU.EX2 R59, R59 ;  /* 0x0000003b003b7308 */ /* 0x000ff00000000800 */
[----:B------:R-:W-:Y:S08]  /*36f0*/  MUFU.EX2 R62, R62 ;  /* 0x0000003e003e7308 */ /* 0x000ff00000000800 */
[----:B------:R-:W-:Y:S08]  /*3700*/  MUFU.EX2 R64, R64 ;  /* 0x0000004000407308 */ /* 0x000ff00000000800 */
[----:B------:R-:W-:Y:S08]  /*3710*/  MUFU.EX2 R65, R65 ;  /* 0x0000004100417308 */ /* 0x000ff00000000800 */
[----:B------:R-:W-:Y:S08]  /*3720*/  MUFU.EX2 R72, R72 ;  /* 0x0000004800487308 */ /* 0x000ff00000000800 */
[----:B------:R-:W-:Y:S08]  /*3730*/  MUFU.EX2 R84, R84 ;  /* 0x0000005400547308 */ /* 0x000ff00000000800 */
[----:B------:R-:W4:Y:S08]  /*3740*/  MUFU.EX2 R63, R63 ;  /* 0x0000003f003f7308 */ /* 0x000f300000000800 */
[----:B------:R-:W4:Y:S08]  /*3750*/  MUFU.EX2 R73, R73 ;  /* 0x0000004900497308 */ /* 0x000f300000000800 */
        /* <DEDUP_REMOVED lines=11> */
[----:B------:R3:W4:Y:S08]  /*3810*/  MUFU.EX2 R154, R44 ;  /* 0x0000002c009a7308 */ /* 0x0007300000000800 */
[----:B------:R2:W-:Y:S01]  /*3820*/  MUFU.EX2 R142, R27 ;  /* 0x0000001b008e7308 */ /* 0x0005e20000000800 */
[----:B---3--:R-:W-:-:S07]  /*3830*/  FADD R44, R32, R41 ;  /* 0x00000029202c7221 */ /* 0x008fce0000000000 */
[----:B------:R-:W3:Y:S01]  /*3840*/  MUFU.EX2 R143, R43 ;  /* 0x0000002b008f7308 */ /* 0x000ee20000000800 */
[----:B--2---:R-:W-:Y:S01]  /*3850*/  F2FP.F16.F32.PACK_AB R27, R32, R146 ;  /* 0x00000092201b723e */ /* 0x004fe200000000ff */
[----:B------:R-:W-:-:S06]  /*3860*/  FADD R32, R28, R30 ;  /* 0x0000001e1c207221 */ /* 0x000fcc0000000000 */
[----:B------:R2:W-:Y:S01]  /*3870*/  MUFU.EX2 R145, R37 ;  /* 0x0000002500917308 */ /* 0x0005e20000000800 */
[----:B------:R-:W-:-:S07]  /*3880*/  F2FP.F16.F32.PACK_AB R28, R30, R28 ;  /* 0x0000001c1e1c723e */ /* 0x000fce00000000ff */
[----:B------:R3:W3:Y:S01]  /*3890*/  MUFU.EX2 R126, R38 ;  /* 0x00000026007e7308 */ /* 0x0006e20000000800 */
[----:B-1----:R-:W-:Y:S01]  /*38a0*/  FADD R30, R35, R40 ;  /* 0x00000028231e7221 */ /* 0x002fe20000000000 */
[----:B------:R-:W-:-:S03]  /*38b0*/  FADD R149, R31, R32 ;  /* 0x000000201f957221 */ /* 0x000fc60000000000 */
[----:B------:R-:W-:Y:S01]  /*38c0*/  FADD R41, R39, R30 ;  /* 0x0000001e27297221 */ /* 0x000fe20000000000 */
[----:B------:R-:W-:Y:S01]  /*38d0*/  F2FP.F16.F32.PACK_AB R24, R155, R150 ;  /* 0x000000969b18723e */ /* 0x000fe200000000ff */
[----:B------:R-:W-:Y:S01]  /*38e0*/  FMUL R96, R96, R83 ;  /* 0x0000005360607220 */ /* 0x000fe20000400000 */
[----:B------:R-:W-:Y:S01]  /*38f0*/  F2FP.F16.F32.PACK_AB R30, R36, R31 ;  /* 0x0000001f241e723e */ /* 0x000fe200000000ff */
[-C--:B------:R-:W-:Y:S01]  /*3900*/  FMUL R97, R97, R83.reuse ;  /* 0x0000005361617220 */ /* 0x080fe20000400000 */
[-C--:B------:R-:W-:Y:S01]  /*3910*/  FMUL R100, R100, R83.reuse ;  /* 0x0000005364647220 */ /* 0x080fe20000400000 */
[----:B------:R-:W-:Y:S01]  /*3920*/  FMUL R101, R101, R83 ;  /* 0x0000005365657220 */ /* 0x000fe20000400000 */
[-C--:B-----5:R-:W-:Y:S01]  /*3930*/  FMUL R98, R98, R144.reuse ;  /* 0x0000009062627220 */ /* 0x0a0fe20000400000 */
[-C--:B------:R-:W-:Y:S01]  /*3940*/  FMUL R99, R99, R144.reuse ;  /* 0x0000009063637220 */ /* 0x080fe20000400000 */
[-C--:B------:R-:W-:Y:S01]  /*3950*/  FMUL R102, R102, R144.reuse ;  /* 0x0000009066667220 */ /* 0x080fe20000400000 */
[----:B------:R-:W-:Y:S01]  /*3960*/  FMUL R103, R103, R144 ;  /* 0x0000009067677220 */ /* 0x000fe20000400000 */
[-C--:B0-----:R-:W-:Y:S01]  /*3970*/  FMUL R88, R88, R162.reuse ;  /* 0x000000a258587220 */ /* 0x081fe20000400000 */
[-C--:B------:R-:W-:Y:S01]  /*3980*/  FMUL R89, R89, R162.reuse ;  /* 0x000000a259597220 */ /* 0x080fe20000400000 */
[-C--:B------:R-:W-:Y:S01]  /*3990*/  FMUL R92, R92, R162.reuse ;  /* 0x000000a25c5c7220 */ /* 0x080fe20000400000 */
[----:B------:R-:W-:Y:S01]  /*39a0*/  FMUL R93, R93, R162 ;  /* 0x000000a25d5d7220 */ /* 0x000fe20000400000 */
[-C--:B----4-:R-:W-:Y:S01]  /*39b0*/  FMUL R90, R90, R151.reuse ;  /* 0x000000975a5a7220 */ /* 0x090fe20000400000 */
[-C--:B------:R-:W-:Y:S01]  /*39c0*/  FMUL R91, R91, R151.reuse ;  /* 0x000000975b5b7220 */ /* 0x080fe20000400000 */
[-C--:B------:R-:W-:Y:S01]  /*39d0*/  FMUL R94, R94, R151.reuse ;  /* 0x000000975e5e7220 */ /* 0x080fe20000400000 */
[----:B------:R-:W-:Y:S01]  /*39e0*/  FMUL R95, R95, R151 ;  /* 0x000000975f5f7220 */ /* 0x000fe20000400000 */
[----:B------:R-:W-:Y:S01]  /*39f0*/  FADD R149, R36, R149 ;  /* 0x0000009524957221 */ /* 0x000fe20000000000 */
[----:B------:R-:W-:Y:S01]  /*3a00*/  F2FP.F16.F32.PACK_AB R29, R40, R35 ;  /* 0x00000023281d723e */ /* 0x000fe200000000ff */
[C---:B------:R-:W-:Y:S01]  /*3a10*/  FADD R146, R34.reuse, R41 ;  /* 0x0000002922927221 */ /* 0x040fe20000000000 */
[----:B------:R-:W-:Y:S01]  /*3a20*/  F2FP.F16.F32.PACK_AB R31, R34, R39 ;  /* 0x00000027221f723e */ /* 0x000fe200000000ff */
[----:B------:R-:W-:Y:S01]  /*3a30*/  FADD R150, R53, R42 ;  /* 0x0000002a35967221 */ /* 0x000fe20000000000 */
[----:B------:R-:W-:Y:S01]  /*3a40*/  F2FP.F16.F32.PACK_AB R32, R57, R53 ;  /* 0x000000353920723e */ /* 0x000fe200000000ff */
[----:B------:R-:W-:Y:S01]  /*3a50*/  FADD R152, R33, R44 ;  /* 0x0000002c21987221 */ /* 0x000fe20000000000 */
[----:B------:R-:W-:-:S02]  /*3a60*/  F2FP.F16.F32.PACK_AB R25, R158, R157 ;  /* 0x0000009d9e19723e */ /* 0x000fc400000000ff */
[----:B------:R-:W-:Y:S02]  /*3a70*/  F2FP.F16.F32.PACK_AB R33, R63, R33 ;  /* 0x000000213f21723e */ /* 0x000fe400000000ff */
[----:B------:R-:W-:Y:S02]  /*3a80*/  F2FP.F16.F32.PACK_AB R34, R59, R58 ;  /* 0x0000003a3b22723e */ /* 0x000fe400000000ff */
[----:B------:R-:W-:Y:S02]  /*3a90*/  F2FP.F16.F32.PACK_AB R35, R74, R73 ;  /* 0x000000494a23723e */ /* 0x000fe400000000ff */
[----:B------:R-:W-:Y:S02]  /*3aa0*/  F2FP.F16.F32.PACK_AB R36, R64, R62 ;  /* 0x0000003e4024723e */ /* 0x000fe400000000ff */
[----:B--2---:R-:W-:Y:S02]  /*3ab0*/  F2FP.F16.F32.PACK_AB R37, R78, R75 ;  /* 0x0000004b4e25723e */ /* 0x004fe400000000ff */
[----:B---3--:R-:W-:-:S02]  /*3ac0*/  F2FP.F16.F32.PACK_AB R38, R70, R65 ;  /* 0x000000414626723e */ /* 0x008fc400000000ff */
[----:B------:R-:W-:Y:S02]  /*3ad0*/  F2FP.F16.F32.PACK_AB R39, R60, R77 ;  /* 0x0000004d3c27723e */ /* 0x000fe400000000ff */
[----:B------:R-:W-:Y:S02]  /*3ae0*/  F2FP.F16.F32.PACK_AB R40, R72, R71 ;  /* 0x000000474828723e */ /* 0x000fe400000000ff */
[----:B------:R-:W-:Y:S02]  /*3af0*/  F2FP.F16.F32.PACK_AB R41, R140, R120 ;  /* 0x000000788c29723e */ /* 0x000fe400000000ff */
[----:B------:R-:W-:Y:S02]  /*3b00*/  F2FP.F16.F32.PACK_AB R42, R84, R81 ;  /* 0x00000051542a723e */ /* 0x000fe400000000ff */
[----:B------:R-:W-:Y:S02]  /*3b10*/  F2FP.F16.F32.PACK_AB R43, R124, R133 ;  /* 0x000000857c2b723e */ /* 0x000fe400000000ff */
[----:B------:R-:W-:-:S02]  /*3b20*/  F2FP.F16.F32.PACK_AB R44, R68, R66 ;  /* 0x00000042442c723e */ /* 0x000fc400000000ff */
        /* <DEDUP_REMOVED lines=10> */
[----:B------:R-:W-:Y:S01]  /*3bd0*/  F2FP.F16.F32.PACK_AB R55, R126, R145 ;  /* 0x000000917e37723e */ /* 0x000fe200000000ff */
[----:B------:R-:W-:Y:S06]  /*3be0*/  BAR.SYNC.DEFER_BLOCKING 0x0 ;  /* 0x0000000000007b1d */ /* 0x000fec0000010000 */
[----:B------:R-:W-:-:S06]  /*3bf0*/  WARPGROUP.ARRIVE ;  /* 0x00000000000079c5 */ /* 0x000fcc0000000000 */
[----:B------:R-:W-:Y:S03]  /*3c00*/  HGMMA.64x16x16.F32 R96, R24, gdesc[UR28], R96 ;  /* 0x0020001c18607df0 */ /* 0x000fe60008700860 */
[----:B------:R-:W-:Y:S03]  /*3c10*/  HGMMA.64x16x16.F32 R96, R32, gdesc[UR12], R96 ;  /* 0x0020000c20607df0 */ /* 0x000fe60008700860 */
[----:B------:R-:W-:Y:S03]  /*3c20*/  HGMMA.64x16x16.F32 R96, R36, gdesc[UR16], R96 ;  /* 0x0020001024607df0 */ /* 0x000fe60008700860 */
[----:B------:R-:W-:Y:S03]  /*3c30*/  HGMMA.64x16x16.F32 R96, R40, gdesc[UR20], R96 ;  /* 0x0020001428607df0 */ /* 0x000fe60008700860 */
[----:B------:R-:W-:Y:S01]  /*3c40*/  HGMMA.64x16x16.F32 R88, R28, gdesc[UR28], R88 ;  /* 0x0020001c1c587df0 */ /* 0x000fe20008700858 */
[----:B------:R-:W-:Y:S01]  /*3c50*/  FADD R149, R66, R149 ;  /* 0x0000009542957221 */ /* 0x000fe20000000000 */
        /* <DEDUP_REMOVED lines=46> */
[----:B------:R-:W-:-:S02]  /*3f40*/  FADD R145, R126, R145 ;  /* 0x000000917e917221 */ /* 0x000fc40000000000 */
[----:B------:R-:W0:Y:S04]  /*3f50*/  SHFL.BFLY PT, R58, R81, 0x2, 0x1f ;  /* 0x0c401f00513a7f89 */ /* 0x000e2800000e0000 */
[----:B------:R-:W1:Y:S04]  /*3f60*/  SHFL.BFLY PT, R60, R133, 0x2, 0x1f ;  /* 0x0c401f00853c7f89 */ /* 0x000e6800000e0000 */
[----:B------:R-:W2:Y:S04]  /*3f70*/  SHFL.BFLY PT, R57, R160, 0x2, 0x1f ;  /* 0x0c401f00a0397f89 */ /* 0x000ea800000e0000 */
[----:B------:R-:W3:Y:S01]  /*3f80*/  SHFL.BFLY PT, R62, R145, 0x2, 0x1f ;  /* 0x0c401f00913e7f89 */ /* 0x000ee200000e0000 */
[----:B------:R-:W-:Y:S01]  /*3f90*/  UIADD3 UR4, UP0, UR4, 0x40, URZ ;  /* 0x0000004004047890 */ /* 0x000fe2000ff1e03f */
[----:B------:R-:W-:Y:S01]  /*3fa0*/  HGMMA.64x16x16.F32 R88, R52, gdesc[UR20], R88, gsb0 ;  /* 0x0020001434587df0 */ /* 0x000fe20008000858 */
[----:B0-----:R-:W-:Y:S01]  /*3fb0*/  FADD R58, R81, R58 ;  /* 0x0000003a513a7221 */ /* 0x001fe20000000000 */
[----:B-1----:R-:W-:Y:S01]  /*3fc0*/  FADD R60, R133, R60 ;  /* 0x0000003c853c7221 */ /* 0x002fe20000000000 */
[----:B--2---:R-:W-:Y:S01]  /*3fd0*/  FADD R61, R160, R57 ;  /* 0x00000039a03d7221 */ /* 0x004fe20000000000 */
[----:B---3--:R-:W-:-:S02]  /*3fe0*/  FADD R63, R145, R62 ;  /* 0x0000003e913f7221 */ /* 0x008fc40000000000 */
[----:B------:R-:W0:Y:S01]  /*3ff0*/  SHFL.BFLY PT, R57, R58, 0x1, 0x1f ;  /* 0x0c201f003a397f89 */ /* 0x000e2200000e0000 */
[----:B------:R-:W-:-:S03]  /*4000*/  UIADD3.X UR5, URZ, UR5, URZ, UP0, !UPT ;  /* 0x000000053f057290 */ /* 0x000fc600087fe43f */
[----:B------:R-:W1:Y:S04]  /*4010*/  SHFL.BFLY PT, R59, R60, 0x1, 0x1f ;  /* 0x0c201f003c3b7f89 */ /* 0x000e6800000e0000 */
[----:B------:R-:W2:Y:S04]  /*4020*/  SHFL.BFLY PT, R62, R61, 0x1, 0x1f ;  /* 0x0c201f003d3e7f89 */ /* 0x000ea800000e0000 */
[----:B------:R-:W3:Y:S01]  /*4030*/  SHFL.BFLY PT, R64, R63, 0x1, 0x1f ;  /* 0x0c201f003f407f89 */ /* 0x000ee200000e0000 */
[----:B------:R-:W-:Y:S01]  /*4040*/  IMAD.U32 R65, RZ, RZ, UR5 ;  /* 0x00000005ff417e24 */ /* 0x000fe2000f8e00ff */
[----:B------:R-:W-:-:S04]  /*4050*/  ISETP.LE.U32.AND P0, PT, R4, UR4, PT ;  /* 0x0000000404007c0c */ /* 0x000fc8000bf03070 */
[----:B------:R-:W-:Y:S01]  /*4060*/  ISETP.GE.U32.AND.EX P0, PT, R65, RZ, PT, P0 ;  /* 0x000000ff4100720c */ /* 0x000fe20003f06100 */
[----:B------:R-:W-:Y:S02]  /*4070*/  IMAD R122, R121, 0x40, R122 ;  /* 0x00000040797a7824 */ /* 0x000fe400078e027a */
[----:B0-----:R-:W-:Y:S01]  /*4080*/  FADD R66, R58, R57 ;  /* 0x000000393a427221 */ /* 0x001fe20000000000 */
[----:B-1----:R-:W-:Y:S01]  /*4090*/  FADD R59, R60, R59 ;  /* 0x0000003b3c3b7221 */ /* 0x002fe20000000000 */
[----:B--2---:R-:W-:Y:S01]  /*40a0*/  FADD R57, R61, R62 ;  /* 0x0000003e3d397221 */ /* 0x004fe20000000000 */
[----:B------:R-:W-:Y:S02]  /*40b0*/  WARPGROUP.DEPBAR.LE gsb0, 0x0 ;  /* 0x00008000000079c5 */ /* 0x000fe40000010000 */
[----:B---3--:R-:W-:Y:S01]  /*40c0*/  FADD R64, R63, R64 ;  /* 0x000000403f407221 */ /* 0x008fe20000000000 */
[----:B------:R-:W-:Y:S01]  /*40d0*/  FFMA R11, R83, R11, R66 ;  /* 0x0000000b530b7223 */ /* 0x000fe20000000042 */
[----:B------:R-:W-:Y:S01]  /*40e0*/  FFMA R10, R144, R10, R59 ;  /* 0x0000000a900a7223 */ /* 0x000fe2000000003b */
[----:B------:R-:W-:Y:S01]  /*40f0*/  FFMA R9, R162, R9, R57 ;  /* 0x00000009a2097223 */ /* 0x000fe20000000039 */
[----:B------:R-:W-:Y:S01]  /*4100*/  FFMA R8, R151, R8, R64 ;  /* 0x0000000897087223 */ /* 0x000fe20000000040 */
[----:B------:R-:W-:Y:S01]  /*4110*/  LEA R123, R119, R123, 0x6 ;  /* 0x0000007b777b7211 */ /* 0x000fe200078e30ff */
[----:B------:R-:W-:Y:S01]  /*4120*/  IMAD.MOV.U32 R126, RZ, RZ, R161 ;  /* 0x000000ffff7e7224 */ /* 0x000fe200078e00a1 */
[----:B------:R-:W-:Y:S01]  /*4130*/  MOV R120, R56 ;  /* 0x0000003800787202 */ /* 0x000fe20000000f00 */
[----:B------:R-:W-:-:S02]  /*4140*/  IMAD.MOV.U32 R125, RZ, RZ, R141 ;  /* 0x000000ffff7d7224 */ /* 0x000fc400078e008d */
[----:B------:R-:W-:Y:S01]  /*4150*/  IMAD.MOV.U32 R124, RZ, RZ, R82 ;  /* 0x000000ffff7c7224 */ /* 0x000fe200078e0052 */
[----:B------:R-:W-:Y:S06]  /*4160*/  @!P0 BRA `(.L_x_1) ;  /* 0xffffffcc00c88947 */ /* 0x000fec000383ffff */
.L_x_0:
[----:B------:R-:W-:Y:S01]  /*4170*/  LOP3.LUT R2, R2, 0x38, RZ, 0xc0, !PT ;  /* 0x0000003802027812 */ /* 0x000fe200078ec0ff */
[----:B------:R-:W-:Y:S01]  /*4180*/  IMAD.MOV.U32 R16, RZ, RZ, R8 ;  /* 0x000000ffff107224 */ /* 0x000fe200078e0008 */
[C---:B------:R-:W-:Y:S01]  /*4190*/  LOP3.LUT R0, R5.reuse, 0x70, RZ, 0xc0, !PT ;  /* 0x0000007005007812 */ /* 0x040fe200078ec0ff */
[----:B------:R-:W-:Y:S01]  /*41a0*/  IMAD.MOV.U32 R33, RZ, RZ, R11 ;  /* 0x000000ffff217224 */ /* 0x000fe200078e000b */
[----:B------:R-:W-:Y:S01]  /*41b0*/  MOV R22, R9 ;  /* 0x0000000900167202 */ /* 0x000fe20000000f00 */
[----:B------:R-:W-:Y:S01]  /*41c0*/  VIADD R7, R2, UR13 ;  /* 0x0000000d02077c36 */ /* 0x000fe20008000000 */
[----:B------:R-:W-:Y:S01]  /*41d0*/  LOP3.LUT R4, R5, 0xf, RZ, 0xc0, !PT ;  /* 0x0000000f05047812 */ /* 0x000fe200078ec0ff */
[----:B------:R-:W-:Y:S01]  /*41e0*/  FMUL R2, R95, 0.25 ;  /* 0x3e8000005f027820 */ /* 0x000fe20000400000 */
[----:B------:R-:W-:Y:S01]  /*41f0*/  FSETP.GT.AND P1, PT, |R22|, 8.50705917302346158658e+37, PT ;  /* 0x7e8000001600780b */ /* 0x000fe20003f24200 */
[----:B------:R-:W-:Y:S02]  /*4200*/  IMAD R13, R0, 0x4, R7 ;  /* 0x00000004000d7824 */ /* 0x000fe400078e0207 */
[----:B------:R-:W-:Y:S01]  /*4210*/  FMUL R0, R93, 0.25 ;  /* 0x3e8000005d007820 */ /* 0x000fe20000400000 */
[----:B------:R-:W-:Y:S01]  /*4220*/  LOP3.LUT R3, R3, 0x400, RZ, 0xc0, !PT ;  /* 0x0000040003037812 */ /* 0x000fe200078ec0ff */
[----:B------:R-:W-:Y:S01]  /*4230*/  IMAD.MOV.U32 R31, RZ, RZ, R10 ;  /* 0x000000ffff1f7224 */ /* 0x000fe200078e000a */
[----:B------:R-:W-:Y:S01]  /*4240*/  LEA R4, R4, UR13, 0x4 ;  /* 0x0000000d04047c11 */ /* 0x000fe2000f8e20ff */
[----:B------:R-:W-:Y:S01]  /*4250*/  FMUL R7, R92, 0.25 ;  /* 0x3e8000005c077820 */ /* 0x000fe20000400000 */
[----:B------:R-:W-:Y:S01]  /*4260*/  FSETP.GT.AND P4, PT, |R16|, 8.50705917302346158658e+37, PT ;  /* 0x7e8000001000780b */ /* 0x000fe20003f84200 */
[----:B------:R-:W-:Y:S01]  /*4270*/  FMUL R9, R90, 0.25 ;  /* 0x3e8000005a097820 */ /* 0x000fe20000400000 */
[----:B------:R-:W-:Y:S01]  /*4280*/  FSEL R93, R0, R93, P1 ;  /* 0x0000005d005d7208 */ /* 0x000fe20000800000 */
[----:B------:R-:W-:Y:S01]  /*4290*/  FMUL R0, R89, 0.25 ;  /* 0x3e80000059007820 */ /* 0x000fe20000400000 */
[----:B------:R-:W-:Y:S01]  /*42a0*/  FSEL R95, R2, R95, P4 ;  /* 0x0000005f025f7208 */ /* 0x000fe20002000000 */
[----:B------:R-:W-:-:S02]  /*42b0*/  IMAD.IADD R8, R3, 0x1, R4 ;  /* 0x0000000103087824 */ /* 0x000fc400078e0204 */
[----:B------:R-:W-:Y:S01]  /*42c0*/  FMUL R2, R91, 0.25 ;  /* 0x3e8000005b027820 */ /* 0x000fe20000400000 */
[----:B------:R-:W-:Y:S01]  /*42d0*/  FMUL R3, R94, 0.25 ;  /* 0x3e8000005e037820 */ /* 0x000fe20000400000 */
[----:B------:R-:W-:Y:S01]  /*42e0*/  FSEL R89, R0, R89, P1 ;  /* 0x0000005900597208 */ /* 0x000fe20000800000 */
[C---:B------:R-:W-:Y:S01]  /*42f0*/  FMUL R0, R33.reuse, 8388608 ;  /* 0x4b00000021007820 */ /* 0x040fe20000400000 */
[----:B------:R-:W-:Y:S01]  /*4300*/  FSETP.GEU.AND P2, PT, R33, 1.175494350822287508e-38, PT ;  /* 0x008000002100780b */ /* 0x000fe20003f4e000 */
[----:B------:R-:W-:Y:S01]  /*4310*/  FMUL R4, R99, 0.25 ;  /* 0x3e80000063047820 */ /* 0x000fe20000400000 */
[----:B------:R-:W-:Y:S01]  /*4320*/  FSEL R91, R2, R91, P4 ;  /* 0x0000005b025b7208 */ /* 0x000fe20002000000 */
[----:B------:R-:W-:Y:S01]  /*4330*/  FMUL R2, R103, 0.25 ;  /* 0x3e80000067027820 */ /* 0x000fe20000400000 */
[----:B------:R-:W-:Y:S01]  /*4340*/  FSEL R19, R3, R94, P4 ;  /* 0x0000005e03137208 */ /* 0x000fe20002000000 */
[----:B------:R-:W-:Y:S01]  /*4350*/  FMUL R3, R88, 0.25 ;  /* 0x3e80000058037820 */ /* 0x000fe20000400000 */
[----:B------:R-:W-:Y:S01]  /*4360*/  FSETP.GT.AND P0, PT, |R31|, 8.50705917302346158658e+37, PT ;  /* 0x7e8000001f00780b */ /* 0x000fe20003f04200 */
[----:B------:R-:W-:Y:S01]  /*4370*/  BAR.SYNC.DEFER_BLOCKING 0x0 ;  /* 0x0000000000007b1d */ /* 0x000fe20000010000 */
[----:B------:R-:W-:-:S02]  /*4380*/  FSEL R32, R0, R33, !P2 ;  /* 0x0000002100207208 */ /* 0x000fc40005000000 */
[----:B------:R-:W-:Y:S01]  /*4390*/  FSEL R21, R7, R92, P1 ;  /* 0x0000005c07157208 */ /* 0x000fe20000800000 */
[----:B------:R-:W-:Y:S01]  /*43a0*/  FMUL R7, R102, 0.25 ;  /* 0x3e80000066077820 */ /* 0x000fe20000400000 */
[----:B------:R-:W-:Y:S01]  /*43b0*/  FSEL R103, R2, R103, P0 ;  /* 0x0000006702677208 */ /* 0x000fe20000000000 */
[----:B------:R-:W-:Y:S01]  /*43c0*/  FMUL R2, R101, 0.25 ;  /* 0x3e80000065027820 */ /* 0x000fe20000400000 */
[----:B------:R-:W-:Y:S01]  /*43d0*/  FSEL R25, R3, R88, P1 ;  /* 0x0000005803197208 */ /* 0x000fe20000800000 */
[----:B------:R-:W-:Y:S01]  /*43e0*/  FMUL R3, R100, 0.25 ;  /* 0x3e80000064037820 */ /* 0x000fe20000400000 */
[----:B------:R-:W-:Y:S01]  /*43f0*/  FSETP.GT.AND P3, PT, |R33|, 8.50705917302346158658e+37, PT ;  /* 0x7e8000002100780b */ /* 0x000fe20003f64200 */
[----:B------:R-:W-:Y:S01]  /*4400*/  VIADD R0, R32, 0xc0cafb0d ;  /* 0xc0cafb0d20007836 */ /* 0x000fe20000000000 */
[----:B------:R-:W-:Y:S01]  /*4410*/  FSEL R27, R7, R102, P0 ;  /* 0x00000066071b7208 */ /* 0x000fe20000000000 */
[----:B------:R-:W-:Y:S01]  /*4420*/  FMUL R7, R98, 0.25 ;  /* 0x3e80000062077820 */ /* 0x000fe20000400000 */
[----:B------:R-:W-:Y:S01]  /*4430*/  FSEL R20, R2, R101, P3 ;  /* 0x0000006502147208 */ /* 0x000fe20001800000 */
[----:B------:R-:W0:Y:S01]  /*4440*/  LDC R49, c[0x0][0x278] ;  /* 0x00009e00ff317b82 */ /* 0x000e220000000800 */
[----:B------:R-:W-:Y:S01]  /*4450*/  FSEL R100, R3, R100, P3 ;  /* 0x0000006403647208 */ /* 0x000fe20001800000 */
[----:B------:R-:W-:Y:S01]  /*4460*/  ULDC.64 UR4, c[0x0][0x270] ;  /* 0x00009c0000047ab9 */ /* 0x000fe20000000a00 */
[----:B------:R-:W-:Y:S01]  /*4470*/  SHF.R.U32.HI R2, RZ, 0x1, R5 ;  /* 0x00000001ff027819 */ /* 0x000fe20000011605 */
[----:B------:R-:W-:Y:S01]  /*4480*/  UIMAD UR4, UR12, UR4, URZ ;  /* 0x000000040c0472a4 */ /* 0x000fe2000f8e023f */
[----:B------:R-:W-:-:S02]  /*4490*/  LOP3.LUT R3, R0, 0xff800000, RZ, 0xc0, !PT ;  /* 0xff80000000037812 */ /* 0x000fc400078ec0ff */
[----:B------:R-:W-:Y:S01]  /*44a0*/  FSEL R99, R4, R99, P0 ;  /* 0x0000006304637208 */ /* 0x000fe20000000000 */
[----:B------:R-:W-:Y:S01]  /*44b0*/  FMUL R4, R97, 0.25 ;  /* 0x3e80000061047820 */ /* 0x000fe20000400000 */
[----:B------:R-:W-:Y:S02]  /*44c0*/  FSEL R29, R7, R98, P0 ;  /* 0x00000062071d7208 */ /* 0x000fe40000000000 */
[----:B------:R-:W-:Y:S02]  /*44d0*/  LOP3.LUT R0, R2, 0x4, RZ, 0xc0, !PT ;  /* 0x0000000402007812 */ /* 0x000fe400078ec0ff */
[----:B------:R-:W-:Y:S02]  /*44e0*/  FSEL R2, RZ, -23, P2 ;  /* 0xc1b80000ff027808 */ /* 0x000fe40001000000 */
[----:B------:R-:W-:Y:S01]  /*44f0*/  I2FP.F32.S32 R7, R3 ;  /* 0x0000000300077245 */ /* 0x000fe20000201400 */
[----:B------:R-:W-:Y:S01]  /*4500*/  IMAD.IADD R3, R32, 0x1, -R3 ;  /* 0x0000000120037824 */ /* 0x000fe200078e0a03 */
[----:B------:R-:W-:Y:S01]  /*4510*/  FSEL R23, R9, R90, P4 ;  /* 0x0000005a09177208 */ /* 0x000fe20002000000 */
[----:B------:R-:W-:Y:S01]  /*4520*/  FMUL R9, R96, 0.25 ;  /* 0x3e80000060097820 */ /* 0x000fe20000400000 */
[----:B------:R-:W-:Y:S01]  /*4530*/  FSEL R28, R4, R97, P3 ;  /* 0x00000061041c7208 */ /* 0x000fe20001800000 */
[----:B------:R-:W-:Y:S01]  /*4540*/  FFMA.FTZ R2, R7, 1.1920928955078125e-07, R2 ;  /* 0x3400000007027823 */ /* 0x000fe20000010002 */
[----:B------:R-:W-:Y:S01]  /*4550*/  LOP3.LUT R11, R5, 0x60, RZ, 0xc0, !PT ;  /* 0x00000060050b7812 */ /* 0x000fe200078ec0ff */
[C---:B------:R-:W-:Y:S01]  /*4560*/  FMUL R4, R31.reuse, 8388608 ;  /* 0x4b0000001f047820 */ /* 0x040fe20000400000 */
[----:B------:R-:W-:Y:S01]  /*4570*/  FSETP.GEU.AND P5, PT, R31, 1.175494350822287508e-38, PT ;  /* 0x008000001f00780b */ /* 0x000fe20003fae000 */
[C---:B------:R-:W-:Y:S01]  /*4580*/  FMUL R7, R22.reuse, 8388608 ;  /* 0x4b00000016077820 */ /* 0x040fe20000400000 */
[----:B------:R-:W-:Y:S01]  /*4590*/  FSETP.GEU.AND P6, PT, R22, 1.175494350822287508e-38, PT ;  /* 0x008000001600780b */ /* 0x000fe20003fce000 */
[----:B------:R-:W-:Y:S01]  /*45a0*/  IMAD R30, R11, 0x8, R8 ;  /* 0x000000080b1e7824 */ /* 0x000fe200078e0208 */
[----:B------:R-:W-:Y:S01]  /*45b0*/  FSEL R96, R9, R96, P3 ;  /* 0x0000006009607208 */ /* 0x000fe20001800000 */
[----:B------:R-:W-:Y:S01]  /*45c0*/  FMUL R9, R16, 8388608 ;  /* 0x4b00000010097820 */ /* 0x000fe20000400000 */
[----:B------:R-:W-:Y:S01]  /*45d0*/  FSEL R34, R4, R31, !P5 ;  /* 0x0000001f04227208 */ /* 0x000fe20006800000 */
[----:B------:R-:W-:Y:S01]  /*45e0*/  FADD R3, R3, -1 ;  /* 0xbf80000003037421 */ /* 0x000fe20000000000 */
[----:B------:R-:W-:Y:S01]  /*45f0*/  FSEL R4, RZ, -23, P5 ;  /* 0xc1b80000ff047808 */ /* 0x000fe20002800000 */
[----:B0-----:R-:W-:Y:S01]  /*4600*/  IMAD R39, R49, 0xc, RZ ;  /* 0x0000000c31277824 */ /* 0x001fe200078e02ff */
[----:B------:R-:W-:Y:S01]  /*4610*/  FSEL R36, R7, R22, !P6 ;  /* 0x0000001607247208 */ /* 0x000fe20007000000 */
[----:B------:R-:W-:Y:S01]  /*4620*/  VIADD R7, R34, 0xc0cafb0d ;  /* 0xc0cafb0d22077836 */ /* 0x000fe20000000000 */
[----:B------:R-:W-:Y:S01]  /*4630*/  FSEL R8, RZ, -23, P6 ;  /* 0xc1b80000ff087808 */ /* 0x000fe20003000000 */
[C---:B------:R-:W-:Y:S01]  /*4640*/  IMAD R43, R49.reuse, 0xe, RZ ;  /* 0x0000000e312b7824 */ /* 0x040fe200078e02ff */
[----:B------:R-:W-:Y:S01]  /*4650*/  FSETP.GEU.AND P5, PT, R16, 1.175494350822287508e-38, PT ;  /* 0x008000001000780b */ /* 0x000fe20003fae000 */
[C---:B------:R-:W-:Y:S01]  /*4660*/  IMAD R51, R49.reuse, 0x12, RZ ;  /* 0x0000001231337824 */ /* 0x040fe200078e02ff */
[C---:B------:R-:W-:Y:S01]  /*4670*/  FSETP.GEU.AND P6, PT, |R22|.reuse, 1.175494350822287508e-38, PT ;  /* 0x008000001600780b */ /* 0x040fe20003fce200 */
[----:B------:R-:W-:Y:S01]  /*4680*/  @P1 FMUL R22, R22, 0.25 ;  /* 0x3e80000016161820 */ /* 0x000fe20000400000 */
[C---:B------:R-:W-:Y:S01]  /*4690*/  FSETP.GEU.AND P2, PT, |R16|.reuse, 1.175494350822287508e-38, PT ;  /* 0x008000001000780b */ /* 0x040fe20003f4e200 */
[----:B------:R-:W-:Y:S01]  /*46a0*/  IMAD R53, R49, 0x14, RZ ;  /* 0x0000001431357824 */ /* 0x000fe200078e02ff */
[C---:B------:R-:W-:Y:S01]  /*46b0*/  FSETP.GEU.AND P1, PT, |R33|.reuse, 1.175494350822287508e-38, PT ;  /* 0x008000002100780b */ /* 0x040fe20003f2e200 */
[----:B------:R-:W-:Y:S01]  /*46c0*/  @P3 FMUL R33, R33, 0.25 ;  /* 0x3e80000021213820 */ /* 0x000fe20000400000 */
[----:B------:R-:W-:Y:S01]  /*46d0*/  FSEL R35, R9, R16, !P5 ;  /* 0x0000001009237208 */ /* 0x000fe20006800000 */
[----:B------:R-:W-:Y:S01]  /*46e0*/  @P4 FMUL R16, R16, 0.25 ;  /* 0x3e80000010104820 */ /* 0x000fe20000400000 */
[----:B------:R-:W-:Y:S01]  /*46f0*/  FSETP.GEU.AND P4, PT, |R31|, 1.175494350822287508e-38, PT ;  /* 0x008000001f00780b */ /* 0x000fe20003f8e200 */
[----:B------:R-:W-:Y:S01]  /*4700*/  VIADD R9, R36, 0xc0cafb0d ;  /* 0xc0cafb0d24097836 */ /* 0x000fe20000000000 */
[----:B------:R-:W-:Y:S01]  /*4710*/  LOP3.LUT R7, R7, 0xff800000, RZ, 0xc0, !PT ;  /* 0xff80000007077812 */ /* 0x000fe200078ec0ff */
[----:B------:R-:W-:Y:S01]  /*4720*/  VIADD R11, R35, 0xc0cafb0d ;  /* 0xc0cafb0d230b7836 */ /* 0x000fe20000000000 */
[----:B------:R-:W-:Y:S01]  /*4730*/  IADD3 R0, R0, R13, RZ ;  /* 0x0000000d00007210 */ /* 0x000fe20007ffe0ff */
[----:B------:R-:W-:Y:S01]  /*4740*/  @P0 FMUL R31, R31, 0.25 ;  /* 0x3e8000001f1f0820 */ /* 0x000fe20000400000 */
[----:B------:R-:W-:Y:S01]  /*4750*/  LOP3.LUT R13, R9, 0xff800000, RZ, 0xc0, !PT ;  /* 0xff800000090d7812 */ /* 0x000fe200078ec0ff */
[----:B------:R-:W-:Y:S01]  /*4760*/  @!P2 FMUL R16, R16, 16777216 ;  /* 0x4b8000001010a820 */ /* 0x000fe20000400000 */
[----:B------:R-:W-:Y:S01]  /*4770*/  I2FP.F32.S32 R9, R7 ;  /* 0x0000000700097245 */ /* 0x000fe20000201400 */
[----:B------:R-:W-:Y:S01]  /*4780*/  @!P1 FMUL R33, R33, 16777216 ;  /* 0x4b80000021219820 */ /* 0x000fe20000400000 */
[----:B------:R-:W-:Y:S01]  /*4790*/  LOP3.LUT R14, R11, 0xff800000, RZ, 0xc0, !PT ;  /* 0xff8000000b0e7812 */ /* 0x000fe200078ec0ff */
[----:B------:R-:W-:Y:S01]  /*47a0*/  @!P6 FMUL R22, R22, 16777216 ;  /* 0x4b8000001616e820 */ /* 0x000fe20000400000 */
[----:B------:R-:W-:Y:S01]  /*47b0*/  I2FP.F32.S32 R11, R13 ;  /* 0x0000000d000b7245 */ /* 0x000fe20000201400 */
[----:B------:R-:W-:Y:S01]  /*47c0*/  FFMA.FTZ R12, R9, 1.1920928955078125e-07, R4 ;  /* 0x34000000090c7823 */ /* 0x000fe20000010004 */
[----:B------:R-:W-:Y:S01]  /*47d0*/  @!P4 FMUL R31, R31, 16777216 ;  /* 0x4b8000001f1fc820 */ /* 0x000fe20000400000 */
[----:B------:R-:W0:Y:S01]  /*47e0*/  MUFU.RCP R9, R33 ;  /* 0x0000002100097308 */ /* 0x000e220000001000 */
[----:B------:R-:W-:Y:S01]  /*47f0*/  FSEL R10, RZ, -23, P5 ;  /* 0xc1b80000ff0a7808 */ /* 0x000fe20002800000 */
[----:B------:R-:W-:Y:S01]  /*4800*/  FFMA.FTZ R15, R11, 1.1920928955078125e-07, R8 ;  /* 0x340000000b0f7823 */ /* 0x000fe20000010008 */
[----:B------:R-:W-:Y:S01]  /*4810*/  I2FP.F32.S32 R17, R14 ;  /* 0x0000000e00117245 */ /* 0x000fe20000201400 */
[----:B------:R-:W-:Y:S01]  /*4820*/  @!P1 FMUL R28, R28, 16777216 ;  /* 0x4b8000001c1c9820 */ /* 0x000fe20000400000 */
[----:B------:R-:W-:Y:S01]  /*4830*/  @!P1 FMUL R96, R96, 16777216 ;  /* 0x4b80000060609820 */ /* 0x000fe20000400000 */
[----:B------:R-:W-:Y:S01]  /*4840*/  @!P2 FMUL R19, R19, 16777216 ;  /* 0x4b8000001313a820 */ /* 0x000fe20000400000 */
[----:B------:R-:W-:Y:S01]  /*4850*/  @!P1 FMUL R20, R20, 16777216 ;  /* 0x4b80000014149820 */ /* 0x000fe20000400000 */
[----:B------:R-:W1:Y:S01]  /*4860*/  MUFU.RCP R16, R16 ;  /* 0x0000001000107308 */ /* 0x000e620000001000 */
[----:B------:R-:W-:Y:S01]  /*4870*/  IADD3 R7, R34, -R7, RZ ;  /* 0x8000000722077210 */ /* 0x000fe20007ffe0ff */
[----:B------:R-:W-:Y:S01]  /*4880*/  FFMA.FTZ R18, R17, 1.1920928955078125e-07, R10 ;  /* 0x3400000011127823 */ /* 0x000fe2000001000a */
[----:B------:R-:W-:Y:S01]  /*4890*/  @!P6 FMUL R93, R93, 16777216 ;  /* 0x4b8000005d5de820 */ /* 0x000fe20000400000 */
[----:B------:R-:W-:Y:S01]  /*48a0*/  @!P6 FMUL R21, R21, 16777216 ;  /* 0x4b8000001515e820 */ /* 0x000fe20000400000 */
[----:B------:R-:W-:Y:S01]  /*48b0*/  @!P6 FMUL R89, R89, 16777216 ;  /* 0x4b8000005959e820 */ /* 0x000fe20000400000 */
[----:B------:R-:W-:Y:S01]  /*48c0*/  @!P6 FMUL R25, R25, 16777216 ;  /* 0x4b8000001919e820 */ /* 0x000fe20000400000 */
[----:B------:R-:W-:Y:S01]  /*48d0*/  @!P4 FMUL R103, R103, 16777216 ;  /* 0x4b8000006767c820 */ /* 0x000fe20000400000 */
[----:B------:R1:W2:Y:S01]  /*48e0*/  MUFU.RCP R4, R22 ;  /* 0x0000001600047308 */ /* 0x0002a20000001000 */
[----:B------:R-:W-:Y:S01]  /*48f0*/  @!P4 FMUL R27, R27, 16777216 ;  /* 0x4b8000001b1bc820 */ /* 0x000fe20000400000 */
[----:B------:R-:W-:Y:S01]  /*4900*/  @!P4 FMUL R99, R99, 16777216 ;  /* 0x4b8000006363c820 */ /* 0x000fe20000400000 */
[----:B------:R-:W-:Y:S01]  /*4910*/  @!P4 FMUL R29, R29, 16777216 ;  /* 0x4b8000001d1dc820 */ /* 0x000fe20000400000 */
[C---:B0-----:R-:W-:Y:S01]  /*4920*/  FMUL R28, R9.reuse, R28 ;  /* 0x0000001c091c7220 */ /* 0x041fe20000400000 */
[----:B------:R-:W-:Y:S01]  /*4930*/  FMUL R17, R9, R96 ;  /* 0x0000006009117220 */ /* 0x000fe20000400000 */
[----:B------:R-:W-:Y:S01]  /*4940*/  FADD R7, R7, -1 ;  /* 0xbf80000007077421 */ /* 0x000fe20000000000 */
[----:B------:R-:W-:Y:S01]  /*4950*/  @!P2 FMUL R95, R95, 16777216 ;  /* 0x4b8000005f5fa820 */ /* 0x000fe20000400000 */
[----:B------:R-:W0:Y:S01]  /*4960*/  MUFU.RCP R8, R31 ;  /* 0x0000001f00087308 */ /* 0x000e220000001000 */
[----:B-1----:R-:W-:Y:S01]  /*4970*/  FMUL R22, R16, R19 ;  /* 0x0000001310167220 */ /* 0x002fe20000400000 */
[----:B------:R-:W-:Y:S01]  /*4980*/  FMUL R19, R9, R20 ;  /* 0x0000001409137220 */ /* 0x000fe20000400000 */
[----:B------:R-:W-:-:S02]  /*4990*/  IMAD.MOV.U32 R20, RZ, RZ, 0x3dc6b27f ;  /* 0x3dc6b27fff147424 */ /* 0x000fc400078e00ff */
[----:B------:R-:W-:Y:S01]  /*49a0*/  @!P2 FMUL R91, R91, 16777216 ;  /* 0x4b8000005b5ba820 */ /* 0x000fe20000400000 */
[----:B------:R-:W-:Y:S01]  /*49b0*/  @!P2 FMUL R23, R23, 16777216 ;  /* 0x4b8000001717a820 */ /* 0x000fe20000400000 */
[----:B------:R-:W-:Y:S01]  /*49c0*/  FMUL R95, R16, R95 ;  /* 0x0000005f105f7220 */ /* 0x000fe20000400000 */
[----:B------:R-:W-:Y:S01]  /*49d0*/  @!P1 FMUL R100, R100, 16777216 ;  /* 0x4b80000064649820 */ /* 0x000fe20000400000 */
[----:B------:R-:W-:Y:S01]  /*49e0*/  FMUL R11, R16, R91 ;  /* 0x0000005b100b7220 */ /* 0x000fe20000400000 */
[C---:B--2---:R-:W-:Y:S01]  /*49f0*/  FMUL R93, R4.reuse, R93 ;  /* 0x0000005d045d7220 */ /* 0x044fe20000400000 */
[C---:B------:R-:W-:Y:S01]  /*4a00*/  FMUL R24, R4.reuse, R21 ;  /* 0x0000001504187220 */ /* 0x040fe20000400000 */
[C---:B------:R-:W-:Y:S01]  /*4a10*/  FMUL R10, R4.reuse, R89 ;  /* 0x00000059040a7220 */ /* 0x040fe20000400000 */
[----:B------:R-:W-:Y:S01]  /*4a20*/  FMUL R25, R4, R25 ;  /* 0x0000001904197220 */ /* 0x000fe20000400000 */
[----:B------:R-:W-:Y:S01]  /*4a30*/  FMUL R16, R16, R23 ;  /* 0x0000001710107220 */ /* 0x000fe20000400000 */
[----:B------:R-:W-:Y:S01]  /*4a40*/  FMUL R100, R9, R100 ;  /* 0x0000006409647220 */ /* 0x000fe20000400000 */
[----:B------:R-:W-:Y:S01]  /*4a50*/  IMAD.IADD R13, R36, 0x1, -R13 ;  /* 0x00000001240d7824 */ /* 0x000fe200078e0a0d */
[----:B------:R-:W-:Y:S01]  /*4a60*/  ISETP.GE.U32.AND P0, PT, R32, 0x7f800000, PT ;  /* 0x7f8000002000780c */ /* 0x000fe20003f06070 */
[C---:B0-----:R-:W-:Y:S01]  /*4a70*/  FMUL R103, R8.reuse, R103 ;  /* 0x0000006708677220 */ /* 0x041fe20000400000 */
[C---:B------:R-:W-:Y:S01]  /*4a80*/  FMUL R26, R8.reuse, R27 ;  /* 0x0000001b081a7220 */ /* 0x040fe20000400000 */
[C---:B------:R-:W-:Y:S01]  /*4a90*/  FMUL R99, R8.reuse, R99 ;  /* 0x0000006308637220 */ /* 0x040fe20000400000 */
[----:B------:R-:W-:Y:S01]  /*4aa0*/  FMUL R4, R8, R29 ;  /* 0x0000001d08047220 */ /* 0x000fe20000400000 */
[----:B------:R-:W-:Y:S01]  /*4ab0*/  F2FP.F16.F32.PACK_AB R8, R28, R17 ;  /* 0x000000111c08723e */ /* 0x000fe200000000ff */
[----:B------:R-:W-:-:S02]  /*4ac0*/  IMAD.IADD R17, R35, 0x1, -R14 ;  /* 0x0000000123117824 */ /* 0x000fc400078e0a0e */
[----:B------:R-:W-:Y:S01]  /*4ad0*/  FFMA.FTZ R14, R7, R20, -0.16845393180847167969 ;  /* 0xbe2c7f30070e7423 */ /* 0x000fe20000010014 */
[----:B------:R-:W-:Y:S01]  /*4ae0*/  F2FP.F16.F32.PACK_AB R10, R10, R25 ;  /* 0x000000190a0a723e */ /* 0x000fe200000000ff */
[----:B------:R-:W-:Y:S01]  /*4af0*/  FADD R13, R13, -1 ;  /* 0xbf8000000d0d7421 */ /* 0x000fe20000000000 */
[----:B------:R-:W-:Y:S01]  /*4b00*/  F2FP.F16.F32.PACK_AB R9, R99, R4 ;  /* 0x000000046309723e */ /* 0x000fe200000000ff */
[----:B------:R-:W-:Y:S01]  /*4b10*/  FFMA.FTZ R14, R7, R14, 0.1716887056827545166 ;  /* 0x3e2fcf2a070e7423 */ /* 0x000fe2000001000e */
[----:B------:R-:W-:Y:S01]  /*4b20*/  F2FP.F16.F32.PACK_AB R11, R11, R16 ;  /* 0x000000100b0b723e */ /* 0x000fe200000000ff */
[----:B------:R-:W-:Y:S01]  /*4b30*/  FFMA.FTZ R4, R3, R20, -0.16845393180847167969 ;  /* 0xbe2c7f3003047423 */ /* 0x000fe20000010014 */
[----:B------:R-:W-:Y:S01]  /*4b40*/  FADD R17, R17, -1 ;  /* 0xbf80000011117421 */ /* 0x000fe20000000000 */
[----:B------:R-:W-:Y:S01]  /*4b50*/  FFMA.FTZ R14, R7, R14, -0.17900948226451873779 ;  /* 0xbe374e43070e7423 */ /* 0x000fe2000001000e */
[----:B------:R-:W-:Y:S01]  /*4b60*/  FFMA.FTZ R16, R13, R20, -0.16845393180847167969 ;  /* 0xbe2c7f300d107423 */ /* 0x000fe20000010014 */
[----:B------:R-:W-:Y:S01]  /*4b70*/  STSM.16.M88.4 [R30], R8 ;  /* 0x000000081e007844 */ /* 0x000fe20000000200 */
[----:B------:R-:W-:Y:S01]  /*4b80*/  FFMA.FTZ R4, R3, R4, 0.1716887056827545166 ;  /* 0x3e2fcf2a03047423 */ /* 0x000fe20000010004 */
[----:B------:R-:W-:Y:S01]  /*4b90*/  FFMA.FTZ R14, R7, R14, 0.20512372255325317383 ;  /* 0x3e520bf4070e7423 */ /* 0x000fe2000001000e */
[----:B------:R-:W-:Y:S01]  /*4ba0*/  FFMA.FTZ R20, R17, R20, -0.16845393180847167969 ;  /* 0xbe2c7f3011147423 */ /* 0x000fe20000010014 */
[----:B------:R-:W-:Y:S01]  /*4bb0*/  FFMA.FTZ R16, R13, R16, 0.1716887056827545166 ;  /* 0x3e2fcf2a0d107423 */ /* 0x000fe20000010010 */
[----:B------:R-:W-:Y:S01]  /*4bc0*/  FFMA.FTZ R4, R3, R4, -0.17900948226451873779 ;  /* 0xbe374e4303047423 */ /* 0x000fe20000010004 */
[----:B------:R-:W-:Y:S01]  /*4bd0*/  FFMA.FTZ R14, R7, R14, -0.24046532809734344482 ;  /* 0xbe763c8b070e7423 */ /* 0x000fe2000001000e */
[----:B------:R-:W-:Y:S01]  /*4be0*/  FFMA.FTZ R20, R17, R20, 0.1716887056827545166 ;  /* 0x3e2fcf2a11147423 */ /* 0x000fe20000010014 */
[----:B------:R-:W-:Y:S01]  /*4bf0*/  FFMA.FTZ R16, R13, R16, -0.17900948226451873779 ;  /* 0xbe374e430d107423 */ /* 0x000fe20000010010 */
[----:B------:R-:W-:Y:S01]  /*4c00*/  FFMA.FTZ R4, R3, R4, 0.20512372255325317383 ;  /* 0x3e520bf403047423 */ /* 0x000fe20000010004 */
[----:B------:R-:W-:Y:S01]  /*4c10*/  FFMA.FTZ R14, R7, R14, 0.28857114911079406738 ;  /* 0x3e93bf99070e7423 */ /* 0x000fe2000001000e */
[----:B------:R-:W-:Y:S01]  /*4c20*/  FFMA.FTZ R20, R17, R20, -0.17900948226451873779 ;  /* 0xbe374e4311147423 */ /* 0x000fe20000010014 */
[----:B------:R-:W-:Y:S01]  /*4c30*/  FFMA.FTZ R16, R13, R16, 0.20512372255325317383 ;  /* 0x3e520bf40d107423 */ /* 0x000fe20000010010 */
[----:B------:R-:W-:Y:S01]  /*4c40*/  FFMA.FTZ R4, R3, R4, -0.24046532809734344482 ;  /* 0xbe763c8b03047423 */ /* 0x000fe20000010004 */
[----:B------:R-:W-:Y:S01]  /*4c50*/  FFMA.FTZ R14, R7, R14, -0.36067417263984680176 ;  /* 0xbeb8aa49070e7423 */ /* 0x000fe2000001000e */
[----:B------:R-:W-:Y:S01]  /*4c60*/  FFMA.FTZ R20, R17, R20, 0.20512372255325317383 ;  /* 0x3e520bf411147423 */ /* 0x000fe20000010014 */
[----:B------:R-:W-:Y:S01]  /*4c70*/  FFMA.FTZ R16, R13, R16, -0.24046532809734344482 ;  /* 0xbe763c8b0d107423 */ /* 0x000fe20000010010 */
[----:B------:R-:W-:Y:S01]  /*4c80*/  FFMA.FTZ R4, R3, R4, 0.28857114911079406738 ;  /* 0x3e93bf9903047423 */ /* 0x000fe20000010004 */
[----:B------:R-:W-:Y:S01]  /*4c90*/  FFMA.FTZ R14, R7, R14, 0.48089820146560668945 ;  /* 0x3ef6384a070e7423 */ /* 0x000fe2000001000e */
[----:B------:R-:W-:Y:S01]  /*4ca0*/  FFMA.FTZ R20, R17, R20, -0.24046532809734344482 ;  /* 0xbe763c8b11147423 */ /* 0x000fe20000010014 */
[----:B------:R-:W-:Y:S01]  /*4cb0*/  FFMA.FTZ R16, R13, R16, 0.28857114911079406738 ;  /* 0x3e93bf990d107423 */ /* 0x000fe20000010010 */
[----:B------:R-:W-:Y:S01]  /*4cc0*/  FFMA.FTZ R4, R3, R4, -0.36067417263984680176 ;  /* 0xbeb8aa4903047423 */ /* 0x000fe20000010004 */
[----:B------:R-:W-:Y:S01]  /*4cd0*/  FFMA.FTZ R14, R7, R14, -0.72134751081466674805 ;  /* 0xbf38aa3b070e7423 */ /* 0x000fe2000001000e */
[----:B------:R-:W-:Y:S01]  /*4ce0*/  FFMA.FTZ R20, R17, R20, 0.28857114911079406738 ;  /* 0x3e93bf9911147423 */ /* 0x000fe20000010014 */
[----:B------:R-:W-:Y:S01]  /*4cf0*/  FFMA.FTZ R16, R13, R16, -0.36067417263984680176 ;  /* 0xbeb8aa490d107423 */ /* 0x000fe20000010010 */
[----:B------:R-:W-:Y:S01]  /*4d00*/  FFMA.FTZ R4, R3, R4, 0.48089820146560668945 ;  /* 0x3ef6384a03047423 */ /* 0x000fe20000010004 */
[----:B------:R-:W-:Y:S01]  /*4d10*/  FMUL R14, R7, R14 ;  /* 0x0000000e070e7220 */ /* 0x000fe20000400000 */
[----:B------:R-:W-:Y:S01]  /*4d20*/  FFMA.FTZ R20, R17, R20, -0.36067417263984680176 ;  /* 0xbeb8aa4911147423 */ /* 0x000fe20000010014 */
[----:B------:R-:W0:Y:S01]  /*4d30*/  LDC.64 R28, c[0x0][0x228] ;  /* 0x00008a00ff1c7b82 */ /* 0x000e220000000a00 */
[----:B------:R-:W-:Y:S01]  /*4d40*/  FFMA.FTZ R4, R3, R4, -0.72134751081466674805 ;  /* 0xbf38aa3b03047423 */ /* 0x000fe20000010004 */
[----:B------:R-:W-:Y:S01]  /*4d50*/  FMUL R14, R7, R14 ;  /* 0x0000000e070e7220 */ /* 0x000fe20000400000 */
[----:B------:R-:W-:Y:S01]  /*4d60*/  FFMA.FTZ R20, R17, R20, 0.48089820146560668945 ;  /* 0x3ef6384a11147423 */ /* 0x000fe20000010014 */
[----:B------:R-:W-:Y:S01]  /*4d70*/  FFMA.FTZ R16, R13, R16, 0.48089820146560668945 ;  /* 0x3ef6384a0d107423 */ /* 0x000fe20000010010 */
[----:B------:R-:W-:Y:S01]  /*4d80*/  FMUL R4, R3, R4 ;  /* 0x0000000403047220 */ /* 0x000fe20000400000 */
[----:B------:R-:W-:Y:S01]  /*4d90*/  FFMA.FTZ R7, R7, 1.4426950216293334961, R14 ;  /* 0x3fb8aa3b07077823 */ /* 0x000fe2000001000e */
[----:B------:R-:W-:Y:S01]  /*4da0*/  LOP3.LUT R14, R5, 0x7f, RZ, 0xc0, !PT ;  /* 0x0000007f050e7812 */ /* 0x000fe200078ec0ff */
[----:B------:R-:W-:Y:S01]  /*4db0*/  FFMA.FTZ R20, R17, R20, -0.72134751081466674805 ;  /* 0xbf38aa3b11147423 */ /* 0x000fe20000010014 */
[----:B------:R-:W-:Y:S01]  /*4dc0*/  FMUL R4, R3, R4 ;  /* 0x0000000403047220 */ /* 0x000fe20000400000 */
[----:B------:R-:W-:Y:S01]  /*4dd0*/  FFMA.FTZ R16, R13, R16, -0.72134751081466674805 ;  /* 0xbf38aa3b0d107423 */ /* 0x000fe20000010010 */
[----:B------:R-:W-:Y:S01]  /*4de0*/  LEA R14, R14, UR13, 0x4 ;  /* 0x0000000d0e0e7c11 */ /* 0x000fe2000f8e20ff */
[----:B------:R-:W-:Y:S01]  /*4df0*/  BAR.SYNC.DEFER_BLOCKING 0x0 ;  /* 0x0000000000007b1d */ /* 0x000fe20000010000 */
[----:B------:R-:W-:Y:S01]  /*4e00*/  FMUL R20, R17, R20 ;  /* 0x0000001411147220 */ /* 0x000fe20000400000 */
[----:B------:R-:W-:Y:S01]  /*4e10*/  ISETP.GE.U32.AND P5, PT, R36, 0x7f800000, PT ;  /* 0x7f8000002400780c */ /* 0x000fe20003fa6070 */
[----:B------:R-:W-:Y:S01]  /*4e20*/  FFMA.FTZ R3, R3, 1.4426950216293334961, R4 ;  /* 0x3fb8aa3b03037823 */ /* 0x000fe20000010004 */
[----:B------:R-:W-:Y:S01]  /*4e30*/  F2FP.F16.F32.PACK_AB R101, R103, R26 ;  /* 0x0000001a6765723e */ /* 0x000fe200000000ff */
[----:B------:R-:W-:Y:S01]  /*4e40*/  FMUL R16, R13, R16 ;  /* 0x000000100d107220 */ /* 0x000fe20000400000 */
[----:B------:R-:W-:Y:S01]  /*4e50*/  F2FP.F16.F32.PACK_AB R100, R19, R100 ;  /* 0x000000641364723e */ /* 0x000fe200000000ff */
[----:B------:R-:W-:Y:S01]  /*4e60*/  FMUL R20, R17, R20 ;  /* 0x0000001411147220 */ /* 0x000fe20000400000 */
[----:B------:R-:W-:Y:S01]  /*4e70*/  F2FP.F16.F32.PACK_AB R102, R93, R24 ;  /* 0x000000185d66723e */ /* 0x000fe200000000ff */
[----:B------:R-:W-:Y:S01]  /*4e80*/  FMUL R16, R13, R16 ;  /* 0x000000100d107220 */ /* 0x000fe20000400000 */
[----:B------:R-:W-:Y:S01]  /*4e90*/  F2FP.F16.F32.PACK_AB R103, R95, R22 ;  /* 0x000000165f67723e */ /* 0x000fe200000000ff */
[----:B------:R-:W-:Y:S01]  /*4ea0*/  FFMA.FTZ R17, R17, 1.4426950216293334961, R20 ;  /* 0x3fb8aa3b11117823 */ /* 0x000fe20000010014 */
[----:B------:R-:W-:Y:S01]  /*4eb0*/  ISETP.GE.U32.AND P1, PT, R34, 0x7f800000, PT ;  /* 0x7f8000002200780c */ /* 0x000fe20003f26070 */
[----:B------:R-:W-:Y:S01]  /*4ec0*/  FADD R4, R2, R3 ;  /* 0x0000000302047221 */ /* 0x000fe20000000000 */
[----:B------:R-:W-:-:S02]  /*4ed0*/  IMAD R3, R6, UR5, RZ ;  /* 0x0000000506037c24 */ /* 0x000fc4000f8e02ff */
[----:B------:R-:W-:Y:S01]  /*4ee0*/  FFMA.FTZ R16, R13, 1.4426950216293334961, R16 ;  /* 0x3fb8aa3b0d107823 */ /* 0x000fe20000010010 */
[----:B------:R-:W-:Y:S01]  /*4ef0*/  FADD R45, R18, R17 ;  /* 0x00000011122d7221 */ /* 0x000fe20000000000 */
[----:B------:R-:W-:Y:S01]  /*4f00*/  USHF.L.U32 UR5, UR4, 0x1, URZ ;  /* 0x0000000104057899 */ /* 0x000fe2000800063f */
[----:B------:R-:W-:Y:S01]  /*4f10*/  ISETP.GE.U32.AND P4, PT, R35, 0x7f800000, PT ;  /* 0x7f8000002300780c */ /* 0x000fe20003f86070 */
[----:B------:R-:W-:Y:S02]  /*4f20*/  @P0 IMAD.MOV.U32 R2, RZ, RZ, 0x7f800000 ;  /* 0x7f800000ff020424 */ /* 0x000fe400078e00ff */
[----:B------:R-:W-:Y:S01]  /*4f30*/  FADD R44, R15, R16 ;  /* 0x000000100f2c7221 */ /* 0x000fe20000000000 */
[----:B------:R-:W-:Y:S02]  /*4f40*/  @P5 IMAD.MOV.U32 R17, RZ, RZ, 0x7f800000 ;  /* 0x7f800000ff115424 */ /* 0x000fe400078e00ff */
[----:B------:R-:W-:Y:S01]  /*4f50*/  FADD R7, R12, R7 ;  /* 0x000000070c077221 */ /* 0x000fe20000000000 */
[----:B------:R-:W-:Y:S01]  /*4f60*/  IMAD.SHL.U32 R13, R3, 0x2, RZ ;  /* 0x00000002030d7824 */ /* 0x000fe200078e00ff */
[----:B------:R-:W1:Y:S01]  /*4f70*/  LDS.128 R8, [R14] ;  /* 0x000000000e087984 */ /* 0x000e620000000c00 */
[----:B------:R-:W-:Y:S01]  /*4f80*/  @P0 FFMA.FTZ R4, R32, R2, +INF ;  /* 0x7f80000020040423 */ /* 0x000fe20000010002 */
[----:B------:R-:W-:Y:S01]  /*4f90*/  @P5 FFMA.FTZ R44, R36, R17, +INF ;  /* 0x7f800000242c5423 */ /* 0x000fe20000010011 */
[----:B------:R-:W-:Y:S01]  /*4fa0*/  @P1 MOV R15, 0x7f800000 ;  /* 0x7f800000000f1802 */ /* 0x000fe20000000f00 */
[----:B------:R-:W-:Y:S01]  /*4fb0*/  BAR.SYNC.DEFER_BLOCKING 0x0 ;  /* 0x0000000000007b1d */ /* 0x000fe20000010000 */
[----:B0-----:R-:W-:Y:S01]  /*4fc0*/  IADD3 R2, P0, P5, R13, UR5, R28 ;  /* 0x000000050d027c10 */ /* 0x001fe2000fd1e01c */
[----:B------:R-:W-:Y:S01]  /*4fd0*/  UIMAD.WIDE UR4, UR4, 0x2, URZ ;  /* 0x00000002040478a5 */ /* 0x000fe2000f8e023f */
[----:B------:R-:W-:-:S04]  /*4fe0*/  IMAD.HI R12, R3, 0x2, RZ ;  /* 0x00000002030c7827 */ /* 0x000fc800078e02ff */
[----:B------:R-:W-:Y:S01]  /*4ff0*/  @P1 FFMA.FTZ R7, R34, R15, +INF ;  /* 0x7f80000022071423 */ /* 0x000fe2000001000f */
[C---:B------:R-:W-:Y:S01]  /*5000*/  SHF.L.U32 R23, R49.reuse, 0x2, RZ ;  /* 0x0000000231177819 */ /* 0x040fe200000006ff */
[C---:B------:R-:W-:Y:S01]  /*5010*/  IMAD R27, R49.reuse, 0x6, RZ ;  /* 0x00000006311b7824 */ /* 0x040fe200078e02ff */
[----:B------:R-:W-:Y:S01]  /*5020*/  IADD3.X R3, R12, UR5, R29, P0, P5 ;  /* 0x000000050c037c10 */ /* 0x000fe200087ea41d */
[----:B------:R-:W-:Y:S01]  /*5030*/  @P4 IMAD.MOV.U32 R16, RZ, RZ, 0x7f800000 ;  /* 0x7f800000ff104424 */ /* 0x000fe200078e00ff */
[CC--:B------:R-:W-:Y:S01]  /*5040*/  LEA R18, P5, R49.reuse, R2.reuse, 0x2 ;  /* 0x0000000231127211 */ /* 0x0c0fe200078a10ff */
[----:B------:R-:W-:Y:S01]  /*5050*/  IMAD.SHL.U32 R13, R49, 0x2, RZ ;  /* 0x00000002310d7824 */ /* 0x000fe200078e00ff */
[----:B------:R-:W-:Y:S01]  /*5060*/  IADD3 R20, P6, R27, R2, RZ ;  /* 0x000000021b147210 */ /* 0x000fe20007fde0ff */
[----:B------:R-:W-:Y:S02]  /*5070*/  IMAD R15, R49, 0x3, RZ ;  /* 0x00000003310f7824 */ /* 0x000fe400078e02ff */
[C---:B------:R-:W-:Y:S01]  /*5080*/  @P4 FFMA.FTZ R45, R35.reuse, R16, +INF ;  /* 0x7f800000232d4423 */ /* 0x040fe20000010010 */
[----:B------:R-:W-:Y:S01]  /*5090*/  FSETP.NEU.AND P0, PT, R35, RZ, PT ;  /* 0x000000ff2300720b */ /* 0x000fe20003f0d000 */
[----:B------:R-:W-:Y:S01]  /*50a0*/  IMAD R35, R49, 0xa, RZ ;  /* 0x0000000a31237824 */ /* 0x000fe200078e02ff */
[-C--:B------:R-:W-:Y:S01]  /*50b0*/  IADD3 R16, P4, R13, R2.reuse, RZ ;  /* 0x000000020d107210 */ /* 0x080fe20007f9e0ff */
[----:B------:R-:W-:Y:S01]  /*50c0*/  IMAD R25, R49, 0x5, RZ ;  /* 0x0000000531197824 */ /* 0x000fe200078e02ff */
[-C--:B------:R-:W-:Y:S01]  /*50d0*/  LEA.HI.X.SX32 R19, R13, R3.reuse, 0x1, P5 ;  /* 0x000000030d137211 */ /* 0x080fe200028f0eff */
[----:B------:R-:W-:Y:S01]  /*50e0*/  IMAD R29, R49, 0x7, RZ ;  /* 0x00000007311d7824 */ /* 0x000fe200078e02ff */
[-C--:B------:R-:W-:Y:S01]  /*50f0*/  LEA.HI.X.SX32 R21, R15, R3.reuse, 0x1, P6 ;  /* 0x000000030f157211 */ /* 0x080fe200030f0eff */
[C---:B------:R-:W-:Y:S01]  /*5100*/  IMAD.SHL.U32 R31, R49.reuse, 0x8, RZ ;  /* 0x00000008311f7824 */ /* 0x040fe200078e00ff */
[CC--:B------:R-:W-:Y:S01]  /*5110*/  LEA.HI.X.SX32 R17, R49.reuse, R3.reuse, 0x1, P4 ;  /* 0x0000000331117211 */ /* 0x0c0fe200020f0eff */
[----:B------:R0:W-:Y:S01]  /*5120*/  STSM.16.M88.4 [R30], R100 ;  /* 0x000000641e007844 */ /* 0x0001e20000000200 */
[CC--:B------:R-:W-:Y:S01]  /*5130*/  LEA R22, P4, R49.reuse, R2.reuse, 0x3 ;  /* 0x0000000231167211 */ /* 0x0c0fe200078818ff */
[----:B------:R-:W-:Y:S01]  /*5140*/  IMAD R33, R49, 0x9, RZ ;  /* 0x0000000931217824 */ /* 0x000fe200078e02ff */
[-C--:B------:R-:W-:Y:S01]  /*5150*/  IADD3 R24, P5, R35, R2.reuse, RZ ;  /* 0x0000000223187210 */ /* 0x080fe20007fbe0ff */
[----:B------:R-:W-:Y:S01]  /*5160*/  BAR.SYNC.DEFER_BLOCKING 0x0 ;  /* 0x0000000000007b1d */ /* 0x000fe20000010000 */
[-C--:B------:R-:W-:Y:S01]  /*5170*/  IADD3 R26, P6, R39, R2.reuse, RZ ;  /* 0x00000002271a7210 */ /* 0x080fe20007fde0ff */
[----:B------:R-:W-:Y:S01]  /*5180*/  IMAD R55, R49, 0x16, RZ ;  /* 0x0000001631377824 */ /* 0x000fe200078e02ff */
[-C--:B------:R-:W-:Y:S01]  /*5190*/  LEA.HI.X.SX32 R23, R23, R3.reuse, 0x1, P4 ;  /* 0x0000000317177211 */ /* 0x080fe200020f0eff */
[----:B------:R-:W-:Y:S01]  /*51a0*/  IMAD R57, R49, 0x18, RZ ;  /* 0x0000001831397824 */ /* 0x000fe200078e02ff */
[-C--:B------:R-:W-:Y:S01]  /*51b0*/  IADD3 R28, P4, R43, R2.reuse, RZ ;  /* 0x000000022b1c7210 */ /* 0x080fe20007f9e0ff */
[----:B------:R-:W-:Y:S01]  /*51c0*/  IMAD R37, R49, 0xb, RZ ;  /* 0x0000000b31257824 */ /* 0x000fe200078e02ff */
[-C--:B------:R-:W-:Y:S01]  /*51d0*/  LEA.HI.X.SX32 R25, R25, R3.reuse, 0x1, P5 ;  /* 0x0000000319197211 */ /* 0x080fe200028f0eff */
[C---:B------:R-:W-:Y:S01]  /*51e0*/  IMAD R59, R49.reuse, 0x1a, RZ ;  /* 0x0000001a313b7824 */ /* 0x040fe200078e02ff */
[----:B------:R-:W-:Y:S01]  /*51f0*/  FSETP.NEU.AND P3, PT, R32, RZ, PT ;  /* 0x000000ff2000720b */ /* 0x000fe20003f6d000 */
[----:B------:R-:W-:Y:S01]  /*5200*/  IMAD R61, R49, 0x1c, RZ ;  /* 0x0000001c313d7824 */ /* 0x000fe200078e02ff */
[-C--:B------:R-:W-:Y:S01]  /*5210*/  LEA.HI.X.SX32 R27, R27, R3.reuse, 0x1, P6 ;  /* 0x000000031b1b7211 */ /* 0x080fe200030f0eff */
[C---:B------:R-:W-:Y:S01]  /*5220*/  IMAD R63, R49.reuse, 0x1e, RZ ;  /* 0x0000001e313f7824 */ /* 0x040fe200078e02ff */
[CC--:B0-----:R-:W-:Y:S01]  /*5230*/  LEA R30, P5, R49.reuse, R2.reuse, 0x4 ;  /* 0x00000002311e7211 */ /* 0x0c1fe200078a20ff */
[----:B------:R-:W-:Y:S01]  /*5240*/  IMAD R41, R49, 0xd, RZ ;  /* 0x0000000d31297824 */ /* 0x000fe200078e02ff */
[-C--:B------:R-:W-:Y:S01]  /*5250*/  IADD3 R32, P6, R51, R2.reuse, RZ ;  /* 0x0000000233207210 */ /* 0x080fe20007fde0ff */
[----:B------:R-:W-:Y:S01]  /*5260*/  IMAD R47, R49, 0xf, RZ ;  /* 0x0000000f312f7824 */ /* 0x000fe200078e02ff */
[----:B------:R-:W-:Y:S01]  /*5270*/  FSETP.NEU.AND P2, PT, R34, RZ, PT ;  /* 0x000000ff2200720b */ /* 0x000fe20003f4d000 */
[----:B------:R-:W-:Y:S01]  /*5280*/  IMAD.SHL.U32 R5, R5, 0x2, RZ ;  /* 0x0000000205057824 */ /* 0x000fe200078e00ff */
[-C--:B------:R-:W-:Y:S01]  /*5290*/  LEA.HI.X.SX32 R29, R29, R3.reuse, 0x1, P4 ;  /* 0x000000031d1d7211 */ /* 0x080fe200020f0eff */
[----:B------:R-:W-:Y:S01]  /*52a0*/  ULDC UR4, c[0x0][0x27c] ;  /* 0x00009f0000047ab9 */ /* 0x000fe20000000800 */
[----:B------:R-:W-:Y:S01]  /*52b0*/  FSETP.NEU.AND P1, PT, R36, RZ, PT ;  /* 0x000000ff2400720b */ /* 0x000fe20003f2d000 */
[----:B------:R-:W-:Y:S01]  /*52c0*/  UIMAD UR4, UR12, UR4, URZ ;  /* 0x000000040c0472a4 */ /* 0x000fe2000f8e023f */
[-C--:B------:R-:W-:Y:S01]  /*52d0*/  IADD3 R34, P4, R53, R2.reuse, RZ ;  /* 0x0000000235227210 */ /* 0x080fe20007f9e0ff */
[----:B------:R-:W0:Y:S01]  /*52e0*/  LDS.128 R12, [R14] ;  /* 0x000000000e0c7984 */ /* 0x000e220000000c00 */
[-C--:B------:R-:W-:Y:S01]  /*52f0*/  LEA.HI.X.SX32 R31, R31, R3.reuse, 0x1, P5 ;  /* 0x000000031f1f7211 */ /* 0x080fe200028f0eff */
[----:B------:R-:W-:Y:S01]  /*5300*/  USHF.L.U32 UR6, UR4, 0x2, URZ ;  /* 0x0000000204067899 */ /* 0x000fe2000800063f */
[-C--:B------:R-:W-:Y:S01]  /*5310*/  IADD3 R36, P5, R55, R2.reuse, RZ ;  /* 0x0000000237247210 */ /* 0x080fe20007fbe0ff */
[----:B-1----:R1:W-:Y:S01]  /*5320*/  STG.E.U16 desc[UR16][R2.64], R8 ;  /* 0x0000000802007986 */ /* 0x0023e2000c101510 */
[----:B------:R-:W-:Y:S01]  /*5330*/  LEA.HI.X.SX32 R33, R33, R3, 0x1, P6 ;  /* 0x0000000321217211 */ /* 0x000fe200030f0eff */
[----:B------:R-:W-:Y:S01]  /*5340*/  UIMAD.WIDE UR4, UR4, 0x4, URZ ;  /* 0x00000004040478a5 */ /* 0x000fe2000f8e023f */
[----:B------:R-:W-:-:S02]  /*5350*/  IADD3 R38, P6, R57, R2, RZ ;  /* 0x0000000239267210 */ /* 0x000fc40007fde0ff */
[-C--:B------:R-:W-:Y:S02]  /*5360*/  LEA.HI.X.SX32 R35, R35, R3.reuse, 0x1, P4 ;  /* 0x0000000323237211 */ /* 0x080fe400020f0eff */
[-C--:B------:R-:W-:Y:S02]  /*5370*/  IADD3 R40, P4, R59, R2.reuse, RZ ;  /* 0x000000023b287210 */ /* 0x080fe40007f9e0ff */
[-C--:B------:R-:W-:Y:S02]  /*5380*/  LEA.HI.X.SX32 R37, R37, R3.reuse, 0x1, P5 ;  /* 0x0000000325257211 */ /* 0x080fe400028f0eff */
[----:B------:R-:W-:Y:S02]  /*5390*/  IADD3 R42, P5, R61, R2, RZ ;  /* 0x000000023d2a7210 */ /* 0x000fe40007fbe0ff */
[----:B-1----:R-:W-:Y:S02]  /*53a0*/  PRMT R8, R8, 0x7632, R8 ;  /* 0x0000763208087816 */ /* 0x002fe40000000008 */
[----:B------:R-:W-:-:S02]  /*53b0*/  LEA.HI.X.SX32 R39, R39, R3, 0x1, P6 ;  /* 0x0000000327277211 */ /* 0x000fc400030f0eff */
[----:B------:R-:W-:Y:S01]  /*53c0*/  IADD3 R2, P6, R63, R2, RZ ;  /* 0x000000023f027210 */ /* 0x000fe20007fde0ff */
[----:B------:R1:W-:Y:S01]  /*53d0*/  STG.E.U16 desc[UR16][R16.64], R8 ;  /* 0x0000000810007986 */ /* 0x0003e2000c101510 */
[-C--:B------:R-:W-:Y:S02]  /*53e0*/  LEA.HI.X.SX32 R41, R41, R3.reuse, 0x1, P4 ;  /* 0x0000000329297211 */ /* 0x080fe400020f0eff */
[-C--:B------:R-:W-:Y:S01]  /*53f0*/  LEA.HI.X.SX32 R43, R43, R3.reuse, 0x1, P5 ;  /* 0x000000032b2b7211 */ /* 0x080fe200028f0eff */
[----:B------:R2:W-:Y:S01]  /*5400*/  STG.E.U16 desc[UR16][R18.64], R9 ;  /* 0x0000000912007986 */ /* 0x0005e2000c101510 */
[----:B------:R-:W-:Y:S02]  /*5410*/  LEA.HI.X.SX32 R3, R47, R3, 0x1, P6 ;  /* 0x000000032f037211 */ /* 0x000fe400030f0eff */
[----:B------:R-:W-:Y:S02]  /*5420*/  FSEL R7, R7, -INF , P2 ;  /* 0xff80000007077808 */ /* 0x000fe40001000000 */
[----:B------:R-:W-:-:S02]  /*5430*/  FSEL R44, R44, -INF , P1 ;  /* 0xff8000002c2c7808 */ /* 0x000fc40000800000 */
[----:B-1----:R-:W-:Y:S01]  /*5440*/  PRMT R17, R9, 0x7632, R17 ;  /* 0x0000763209117816 */ /* 0x002fe20000000011 */
[----:B------:R-:W-:Y:S02]  /*5450*/  FFMA R57, R7, 0.69314718246459960938, R82 ;  /* 0x3f31721807397823 */ /* 0x000fe40000000052 */
[----:B------:R-:W-:Y:S01]  /*5460*/  FFMA R44, R44, 0.69314718246459960938, R141 ;  /* 0x3f3172182c2c7823 */ /* 0x000fe2000000008d */
[----:B------:R-:W-:Y:S01]  /*5470*/  LOP3.LUT R7, R5, 0xf8, RZ, 0xc0, !PT ;  /* 0x000000f805077812 */ /* 0x000fe200078ec0ff */
[----:B------:R-:W-:Y:S01]  /*5480*/  IMAD.SHL.U32 R5, R6, 0x4, RZ ;  /* 0x0000000406057824 */ /* 0x000fe200078e00ff */
[----:B--2---:R-:W-:Y:S01]  /*5490*/  PRMT R19, R10, 0x7632, R19 ;  /* 0x000076320a137816 */ /* 0x004fe20000000013 */
[----:B------:R1:W-:Y:S01]  /*54a0*/  STG.E.U16 desc[UR16][R20.64], R17 ;  /* 0x0000001114007986 */ /* 0x0003e2000c101510 */
[----:B0-----:R-:W-:Y:S01]  /*54b0*/  PRMT R18, R13, 0x7632, R18 ;  /* 0x000076320d127816 */ /* 0x001fe20000000012 */
[----:B------:R-:W-:Y:S01]  /*54c0*/  IMAD.HI R6, R6, 0x4, RZ ;  /* 0x0000000406067827 */ /* 0x000fe200078e02ff */
[----:B------:R-:W-:Y:S01]  /*54d0*/  PRMT R8, R15, 0x7632, R8 ;  /* 0x000076320f087816 */ /* 0x000fe20000000008 */
[----:B------:R0:W-:Y:S01]  /*54e0*/  STG.E.U16 desc[UR16][R22.64], R10 ;  /* 0x0000000a16007986 */ /* 0x0001e2000c101510 */
[----:B------:R-:W-:-:S02]  /*54f0*/  FSEL R9, R4, -INF , P3 ;  /* 0xff80000004097808 */ /* 0x000fc40001800000 */
[----:B------:R-:W-:Y:S01]  /*5500*/  FSEL R4, R45, -INF , P0 ;  /* 0xff8000002d047808 */ /* 0x000fe20000000000 */
[----:B------:R-:W-:Y:S02]  /*5510*/  STG.E.U16 desc[UR16][R24.64], R19 ;  /* 0x0000001318007986 */ /* 0x000fe4000c101510 */
[----:B------:R-:W-:Y:S01]  /*5520*/  FFMA R56, R9, 0.69314718246459960938, R56 ;  /* 0x3f31721809387823 */ /* 0x000fe20000000038 */
[----:B-1----:R-:W-:Y:S01]  /*5530*/  PRMT R21, R11, 0x7632, R21 ;  /* 0x000076320b157816 */ /* 0x002fe20000000015 */
[----:B------:R1:W-:Y:S01]  /*5540*/  STG.E.U16 desc[UR16][R26.64], R11 ;  /* 0x0000000b1a007986 */ /* 0x0003e2000c101510 */
[----:B------:R-:W-:Y:S01]  /*5550*/  PRMT R20, R14, 0x7632, R20 ;  /* 0x000076320e147816 */ /* 0x000fe20000000014 */
[----:B------:R-:W-:Y:S01]  /*5560*/  FFMA R45, R4, 0.69314718246459960938, R161 ;  /* 0x3f317218042d7823 */ /* 0x000fe200000000a1 */
[----:B0-----:R-:W-:Y:S01]  /*5570*/  PRMT R23, R12, 0x7632, R23 ;  /* 0x000076320c177816 */ /* 0x001fe20000000017 */
[----:B------:R-:W-:Y:S04]  /*5580*/  STG.E.U16 desc[UR16][R28.64], R21 ;  /* 0x000000151c007986 */ /* 0x000fe8000c101510 */
[----:B------:R-:W-:Y:S04]  /*5590*/  STG.E.U16 desc[UR16][R30.64], R12 ;  /* 0x0000000c1e007986 */ /* 0x000fe8000c101510 */
[----:B------:R-:W-:Y:S01]  /*55a0*/  STG.E.U16 desc[UR16][R32.64], R23 ;  /* 0x0000001720007986 */ /* 0x000fe2000c101510 */
[----:B-1----:R-:W0:Y:S03]  /*55b0*/  LDC.64 R10, c[0x0][0x230] ;  /* 0x00008c00ff0a7b82 */ /* 0x002e260000000a00 */
[----:B------:R-:W-:Y:S04]  /*55c0*/  STG.E.U16 desc[UR16][R34.64], R13 ;  /* 0x0000000d22007986 */ /* 0x000fe8000c101510 */
[----:B------:R-:W-:Y:S04]  /*55d0*/  STG.E.U16 desc[UR16][R36.64], R18 ;  /* 0x0000001224007986 */ /* 0x000fe8000c101510 */
[----:B------:R-:W-:Y:S04]  /*55e0*/  STG.E.U16 desc[UR16][R38.64], R14 ;  /* 0x0000000e26007986 */ /* 0x000fe8000c101510 */
[----:B------:R-:W-:Y:S04]  /*55f0*/  STG.E.U16 desc[UR16][R40.64], R20 ;  /* 0x0000001428007986 */ /* 0x000fe8000c101510 */
[----:B------:R-:W-:Y:S04]  /*5600*/  STG.E.U16 desc[UR16][R42.64], R15 ;  /* 0x0000000f2a007986 */ /* 0x000fe8000c101510 */
[----:B------:R0:W-:Y:S01]  /*5610*/  STG.E.U16 desc[UR16][R2.64], R8 ;  /* 0x0000000802007986 */ /* 0x0001e2000c101510 */
[----:B------:R-:W-:Y:S01]  /*5620*/  BAR.SYNC.DEFER_BLOCKING 0x0 ;  /* 0x0000000000007b1d */ /* 0x000fe20000010000 */
[----:B0-----:R-:W-:-:S04]  /*5630*/  IADD3 R2, P0, P1, R5, UR6, R10 ;  /* 0x0000000605027c10 */ /* 0x001fc8000f91e00a */
[----:B------:R-:W-:Y:S01]  /*5640*/  IADD3.X R3, R6, UR5, R11, P0, P1 ;  /* 0x0000000506037c10 */ /* 0x000fe200087e240b */
[----:B------:R-:W-:Y:S04]  /*5650*/  STS.64 [R7+UR13], R56 ;  /* 0x0000003807007988 */ /* 0x000fe80008000a0d */
[----:B------:R-:W-:Y:S01]  /*5660*/  STS.64 [R7+UR13+0x100], R44 ;  /* 0x0001002c07007988 */ /* 0x000fe20008000a0d */
[----:B------:R-:W-:Y:S06]  /*5670*/  BAR.SYNC.DEFER_BLOCKING 0x0 ;  /* 0x0000000000007b1d */ /* 0x000fec0000010000 */
[----:B------:R-:W0:Y:S04]  /*5680*/  LDS R9, [R0] ;  /* 0x0000000000097984 */ /* 0x000e280000000800 */
[----:B0-----:R-:W-:Y:S01]  /*5690*/  STG.E desc[UR16][R2.64], R9 ;  /* 0x0000000902007986 */ /* 0x001fe2000c101910 */
[----:B------:R-:W-:Y:S05]  /*56a0*/  EXIT ;  /* 0x000000000000794d */ /* 0x000fea0003800000 */
.L_x_2:
[----:B------:R-:W-:-:S00]  /*56b0*/  BRA `(.L_x_2) ;  /* 0xfffffffc00fc7947 */ /* 0x000fc0000383ffff */
[----:B------:R-:W-:-:S00]  /*56c0*/  NOP ;  /* 0x0000000000007918 */ /* 0x000fc00000000000 */
        /* <DEDUP_REMOVED lines=11> */
.L_x_3:


//--------------------- .nv.global.init           --------------------------
	.section	.nv.global.init,"aw",@progbits
.nv.global.init:
	.type		_$_str,@object
	.size		_$_str,(.L_0 - _$_str)
_$_str:
        /*0000*/ 	.byte	0x5f, 0x5f, 0x43, 0x55, 0x44, 0x41, 0x5f, 0x46, 0x54, 0x5a, 0x00
.L_0:


//--------------------- .nv.shared.attn_fwd       --------------------------
	.section	.nv.shared.attn_fwd,"aw",@nobits
	.sectionflags	@""
	.align	16
	.zero		1024


//--------------------- .nv.shared.reserved.0     --------------------------
	.section	.nv.shared.reserved.0,"aw",@nobits
	.weak		__nv_reservedSMEM_offset_0_alias
	.size		__nv_reservedSMEM_offset_0_alias, 0, 0
	.other		__nv_reservedSMEM_offset_0_alias,@"STO_CUDA_RESERVED_SHARED STV_DEFAULT"
__nv_reservedSMEM_offset_0_alias:
	.zero		0


//--------------------- .nv.constant0.attn_fwd    --------------------------
	.section	.nv.constant0.attn_fwd,"a",@progbits
	.sectionflags	@""
	.align	4
.nv.constant0.attn_fwd:
	.zero		664


//--------------------- SYMBOLS --------------------------

	.type		.nv.reservedSmem.offset0,@object
	.size		.nv.reservedSmem.offset0,0x4
